// auto-generated by cutlass_sweep.gemm — config: {"arch": "sm_90", "cluster_m": 1, "cluster_n": 1, "dtype": "e5m2", "dtype_b": "e5m2", "layout": "nt", "stages": 0, "tile_k": 128, "tile_m": 256, "tile_n": 128}
#include "cutlass/cutlass.h"
#include "cutlass/gemm/collective/collective_builder.hpp"
#include "cutlass/gemm/device/gemm_universal_adapter.h"
#include "cutlass/gemm/kernel/gemm_universal.hpp"
#include "cutlass/epilogue/collective/collective_builder.hpp"

using ElemA = cutlass::float_e5m2_t;
using ElemB = cutlass::float_e5m2_t;
using ElemCD = cutlass::float_e5m2_t;
using Acc  = float;
using TileShape    = cute::Shape<cute::_256, cute::_128, cute::_128>;
using ClusterShape = cute::Shape<cute::_1, cute::_1, cute::_1>;

using CollectiveEpilogue = typename cutlass::epilogue::collective::CollectiveBuilder<
    cutlass::arch::Sm90, cutlass::arch::OpClassTensorOp,
    TileShape, ClusterShape,
    cutlass::epilogue::collective::EpilogueTileAuto,
    Acc, Acc,
    ElemCD, cutlass::layout::RowMajor, 128 / cutlass::sizeof_bits<ElemCD>::value,
    ElemCD, cutlass::layout::RowMajor, 128 / cutlass::sizeof_bits<ElemCD>::value,
    cutlass::epilogue::collective::EpilogueScheduleAuto
  >::CollectiveOp;

using CollectiveMainloop = typename cutlass::gemm::collective::CollectiveBuilder<
    cutlass::arch::Sm90, cutlass::arch::OpClassTensorOp,
    ElemA, cutlass::layout::RowMajor, 128 / cutlass::sizeof_bits<ElemA>::value,
    ElemB, cutlass::layout::ColumnMajor, 128 / cutlass::sizeof_bits<ElemB>::value,
    Acc,
    TileShape, ClusterShape,
    cutlass::gemm::collective::StageCountAutoCarveout<static_cast<int>(sizeof(typename CollectiveEpilogue::SharedStorage))>,
    cutlass::gemm::collective::KernelScheduleAuto
  >::CollectiveOp;

using GemmKernel = cutlass::gemm::kernel::GemmUniversal<
    cute::Shape<int,int,int,int>,
    CollectiveMainloop,
    CollectiveEpilogue
>;
using Gemm = cutlass::gemm::device::GemmUniversalAdapter<GemmKernel>;

// Force the device kernel symbol into the cubin without needing a host main.
auto* _anchor = &cutlass::device_kernel<GemmKernel>;


// ===== COMPILED SASS (sm_90a) =====

	.target	sm_90a

	.elftype	@"ET_EXEC"


//--------------------- .note.nv.tkinfo           --------------------------
	.section	.note.nv.tkinfo,"",@"SHT_NOTE"
	.sectionflags	@"SHF_NOTE_NV_TKINFO"
	.tkinfo
        /*0018*/ 	.word	0x00000002
        /*0030*/ 	.string	""
        /*0030*/ 	.string	"ptxas"
        /*0030*/ 	.string	"Cuda compilation tools, release 13.0, V13.0.88"
        /*0030*/ 	.string	"Build cuda_13.0.r13.0/compiler.36424714_0"
        /*0030*/ 	.string	"-arch sm_90a -m 64 "



//--------------------- .note.nv.cuinfo           --------------------------
	.section	.note.nv.cuinfo,"",@"SHT_NOTE"
	.sectionflags	@"SHF_NOTE_NV_CUINFO"
        /*0018*/ 	.short	0x0002
        /*001a*/ 	.short	0x005a
        /*001c*/ 	.short	0x0082
	.zero		2


//--------------------- .nv.info                  --------------------------
	.section	.nv.info,"",@"SHT_CUDA_INFO"
	.align	4


	//----- nvinfo : EIATTR_REGCOUNT
	.align		4
        /*0000*/ 	.byte	0x04, 0x2f
        /*0002*/ 	.short	(.L_12 - .L_11)
	.align		4
.L_11:
        /*0004*/ 	.word	index@(_ZN7cutlass13device_kernelINS_4gemm6kernel13GemmUniversalIN4cute5tupleIJiiiiEEENS1_10collective13CollectiveMmaINS1_37MainloopSm90TmaGmmaWarpSpecializedFP8ILi4ENS5_IJNS4_1CILi1EEESB_SB_EEENS1_35KernelTmaWarpSpecializedCooperativeEEENS5_IJNSA_ILi256EEENSA_ILi128EEESG_EEENS_12float_e5m2_tENS5_IJlSB_lEEESI_SJ_NS4_8TiledMMAINS4_8MMA_AtomIJNS4_4SM904GMMA31MMA_64x128x32_F32E5M2E5M2_SS_TNILNSN_7ScaleInE1ELSP_1EEEEEENS4_6LayoutINS5_IJNSA_ILi2EEESB_SB_EEENS5_IJSB_NSA_ILi0EEESV_EEEEENS5_IJNS4_10UnderscoreESY_SY_EEEEENS4_13SM90_TMA_LOADENS4_14ComposedLayoutINS4_7SwizzleILi3ELi4ELi3EEENS4_18smem_ptr_flag_bitsILi8EEENSS_INS5_IJNSA_ILi8EEESG_EEENS5_IJSG_SB_EEEEEEEvNS4_8identityES11_S1B_vS1C_EENS_8epilogue10collective6detail29Sm90TmaWarpSpecializedAdapterINS1F_15DefaultEpilogueISI_SJ_SJ_NS1E_6thread17LinearCombinationISI_Li1EffLNS1J_9ScaleType4KindE0ELNS_15FloatRoundStyleE2ESI_EENS1_15EpilogueDefaultEEEEEvvEEEEvNT_6ParamsE)
        /*0008*/ 	.word	0x000000a8


	//----- nvinfo : EIATTR_FRAME_SIZE
	.align		4
.L_12:
        /*000c*/ 	.byte	0x04, 0x11
        /*000e*/ 	.short	(.L_14 - .L_13)
	.align		4
.L_13:
        /*0010*/ 	.word	index@(_ZN7cutlass13device_kernelINS_4gemm6kernel13GemmUniversalIN4cute5tupleIJiiiiEEENS1_10collective13CollectiveMmaINS1_37MainloopSm90TmaGmmaWarpSpecializedFP8ILi4ENS5_IJNS4_1CILi1EEESB_SB_EEENS1_35KernelTmaWarpSpecializedCooperativeEEENS5_IJNSA_ILi256EEENSA_ILi128EEESG_EEENS_12float_e5m2_tENS5_IJlSB_lEEESI_SJ_NS4_8TiledMMAINS4_8MMA_AtomIJNS4_4SM904GMMA31MMA_64x128x32_F32E5M2E5M2_SS_TNILNSN_7ScaleInE1ELSP_1EEEEEENS4_6LayoutINS5_IJNSA_ILi2EEESB_SB_EEENS5_IJSB_NSA_ILi0EEESV_EEEEENS5_IJNS4_10UnderscoreESY_SY_EEEEENS4_13SM90_TMA_LOADENS4_14ComposedLayoutINS4_7SwizzleILi3ELi4ELi3EEENS4_18smem_ptr_flag_bitsILi8EEENSS_INS5_IJNSA_ILi8EEESG_EEENS5_IJSG_SB_EEEEEEEvNS4_8identityES11_S1B_vS1C_EENS_8epilogue10collective6detail29Sm90TmaWarpSpecializedAdapterINS1F_15DefaultEpilogueISI_SJ_SJ_NS1E_6thread17LinearCombinationISI_Li1EffLNS1J_9ScaleType4KindE0ELNS_15FloatRoundStyleE2ESI_EENS1_15EpilogueDefaultEEEEEvvEEEEvNT_6ParamsE)
        /*0014*/ 	.word	0x000000f0


	//----- nvinfo : EIATTR_MIN_STACK_SIZE
	.align		4
.L_14:
        /*0018*/ 	.byte	0x04, 0x12
        /*001a*/ 	.short	(.L_16 - .L_15)
	.align		4
.L_15:
        /*001c*/ 	.word	index@(_ZN7cutlass13device_kernelINS_4gemm6kernel13GemmUniversalIN4cute5tupleIJiiiiEEENS1_10collective13CollectiveMmaINS1_37MainloopSm90TmaGmmaWarpSpecializedFP8ILi4ENS5_IJNS4_1CILi1EEESB_SB_EEENS1_35KernelTmaWarpSpecializedCooperativeEEENS5_IJNSA_ILi256EEENSA_ILi128EEESG_EEENS_12float_e5m2_tENS5_IJlSB_lEEESI_SJ_NS4_8TiledMMAINS4_8MMA_AtomIJNS4_4SM904GMMA31MMA_64x128x32_F32E5M2E5M2_SS_TNILNSN_7ScaleInE1ELSP_1EEEEEENS4_6LayoutINS5_IJNSA_ILi2EEESB_SB_EEENS5_IJSB_NSA_ILi0EEESV_EEEEENS5_IJNS4_10UnderscoreESY_SY_EEEEENS4_13SM90_TMA_LOADENS4_14ComposedLayoutINS4_7SwizzleILi3ELi4ELi3EEENS4_18smem_ptr_flag_bitsILi8EEENSS_INS5_IJNSA_ILi8EEESG_EEENS5_IJSG_SB_EEEEEEEvNS4_8identityES11_S1B_vS1C_EENS_8epilogue10collective6detail29Sm90TmaWarpSpecializedAdapterINS1F_15DefaultEpilogueISI_SJ_SJ_NS1E_6thread17LinearCombinationISI_Li1EffLNS1J_9ScaleType4KindE0ELNS_15FloatRoundStyleE2ESI_EENS1_15EpilogueDefaultEEEEEvvEEEEvNT_6ParamsE)
        /*0020*/ 	.word	0x000000f0
.L_16:


//--------------------- .nv.compat                --------------------------
	.section	.nv.compat,"",@"SHT_CUDA_COMPAT_INFO"
	.align	4
        /*0000*/ 	.byte	0x02, 0x09, 0x01, 0x00, 0x02, 0x02, 0x04, 0x00, 0x02, 0x05, 0x05, 0x00, 0x03, 0x07, 0x01, 0x01
        /*0010*/ 	.byte	0x02, 0x03, 0x01, 0x00, 0x02, 0x06, 0x01, 0x00, 0x04, 0x0b, 0x08, 0x00, 0x00, 0x00, 0x00, 0x00
        /*0020*/ 	.byte	0x00, 0x00, 0x00, 0x00


//--------------------- .nv.info._ZN7cutlass13device_kernelINS_4gemm6kernel13GemmUniversalIN4cute5tupleIJiiiiEEENS1_10collective13CollectiveMmaINS1_37MainloopSm90TmaGmmaWarpSpecializedFP8ILi4ENS5_IJNS4_1CILi1EEESB_SB_EEENS1_35KernelTmaWarpSpecializedCooperativeEEENS5_IJNSA_ILi256EEENSA_ILi128EEESG_EEENS_12float_e5m2_tENS5_IJlSB_lEEESI_SJ_NS4_8TiledMMAINS4_8MMA_AtomIJNS4_4SM904GMMA31MMA_64x128x32_F32E5M2E5M2_SS_TNILNSN_7ScaleInE1ELSP_1EEEEEENS4_6LayoutINS5_IJNSA_ILi2EEESB_SB_EEENS5_IJSB_NSA_ILi0EEESV_EEEEENS5_IJNS4_10UnderscoreESY_SY_EEEEENS4_13SM90_TMA_LOADENS4_14ComposedLayoutINS4_7SwizzleILi3ELi4ELi3EEENS4_18smem_ptr_flag_bitsILi8EEENSS_INS5_IJNSA_ILi8EEESG_EEENS5_IJSG_SB_EEEEEEEvNS4_8identityES11_S1B_vS1C_EENS_8epilogue10collective6detail29Sm90TmaWarpSpecializedAdapterINS1F_15DefaultEpilogueISI_SJ_SJ_NS1E_6thread17LinearCombinationISI_Li1EffLNS1J_9ScaleType4KindE0ELNS_15FloatRoundStyleE2ESI_EENS1_15EpilogueDefaultEEEEEvvEEEEvNT_6ParamsE --------------------------
	.section	.nv.info._ZN7cutlass13device_kernelINS_4gemm6kernel13GemmUniversalIN4cute5tupleIJiiiiEEENS1_10collective13CollectiveMmaINS1_37MainloopSm90TmaGmmaWarpSpecializedFP8ILi4ENS5_IJNS4_1CILi1EEESB_SB_EEENS1_35KernelTmaWarpSpecializedCooperativeEEENS5_IJNSA_ILi256EEENSA_ILi128EEESG_EEENS_12float_e5m2_tENS5_IJlSB_lEEESI_SJ_NS4_8TiledMMAINS4_8MMA_AtomIJNS4_4SM904GMMA31MMA_64x128x32_F32E5M2E5M2_SS_TNILNSN_7ScaleInE1ELSP_1EEEEEENS4_6LayoutINS5_IJNSA_ILi2EEESB_SB_EEENS5_IJSB_NSA_ILi0EEESV_EEEEENS5_IJNS4_10UnderscoreESY_SY_EEEEENS4_13SM90_TMA_LOADENS4_14ComposedLayoutINS4_7SwizzleILi3ELi4ELi3EEENS4_18smem_ptr_flag_bitsILi8EEENSS_INS5_IJNSA_ILi8EEESG_EEENS5_IJSG_SB_EEEEEEEvNS4_8identityES11_S1B_vS1C_EENS_8epilogue10collective6detail29Sm90TmaWarpSpecializedAdapterINS1F_15DefaultEpilogueISI_SJ_SJ_NS1E_6thread17LinearCombinationISI_Li1EffLNS1J_9ScaleType4KindE0ELNS_15FloatRoundStyleE2ESI_EENS1_15EpilogueDefaultEEEEEvvEEEEvNT_6ParamsE,"",@"SHT_CUDA_INFO"
	.sectionflags	@""
	.align	4


	//----- nvinfo : EIATTR_CUDA_API_VERSION
	.align		4
        /*0000*/ 	.byte	0x04, 0x37
        /*0002*/ 	.short	(.L_18 - .L_17)
.L_17:
        /*0004*/ 	.word	0x00000082


	//----- nvinfo : EIATTR_KPARAM_INFO
	.align		4
.L_18:
        /*0008*/ 	.byte	0x04, 0x17
        /*000a*/ 	.short	(.L_20 - .L_19)
.L_19:
        /*000c*/ 	.word	0x00000000
        /*0010*/ 	.short	0x0000
        /*0012*/ 	.short	0x0070
        /*0014*/ 	.byte	0x00, 0xf0, 0x01, 0x10


	//----- nvinfo : EIATTR_SPARSE_MMA_MASK
	.align		4
.L_20:
        /*0018*/ 	.byte	0x03, 0x50
        /*001a*/ 	.short	0x0000


	//----- nvinfo : EIATTR_MAXREG_COUNT
	.align		4
        /*001c*/ 	.byte	0x03, 0x1b
        /*001e*/ 	.short	0x00a8


	//----- nvinfo : EIATTR_NUM_BARRIERS
	.align		4
        /*0020*/ 	.byte	0x02, 0x4c
        /*0022*/ 	.byte	0x01
	.zero		1


	//----- nvinfo : EIATTR_ANNOTATIONS
	.align		4
        /*0024*/ 	.byte	0x04, 0x55
        /*0026*/ 	.short	(.L_22 - .L_21)


	//   ....[0]....
.L_21:
        /*0028*/ 	.word	0x00000001
        /*002c*/ 	.byte	0x90, 0x05, 0x00, 0x00, 0x01, 0x00, 0x00, 0x00, 0xb0, 0x05, 0x00, 0x00, 0x01, 0x00, 0x00, 0x00
        /* <DEDUP_REMOVED lines=185> */
        /*0bcc*/ 	.byte	0xc0, 0x03, 0x01, 0x00


	//----- nvinfo : EIATTR_MERCURY_ISA_VERSION
	.align		4
.L_22:
        /*0bd0*/ 	.byte	0x03, 0x5f
        /*0bd2*/ 	.short	0x0101


	//----- nvinfo : EIATTR_INT_WARP_WIDE_INSTR_OFFSETS
	.align		4
        /*0bd4*/ 	.byte	0x04, 0x31
        /*0bd6*/ 	.short	(.L_24 - .L_23)


	//   ....[0]....
.L_23:
        /*0bd8*/ 	.word	0x00000460


	//   ....[1]....
        /*0bdc*/ 	.word	0x00000470


	//   ....[2]....
        /*0be0*/ 	.word	0x000005a0


	//----- nvinfo : EIATTR_COOP_GROUP_MASK_REGIDS
	.align		4
.L_24:
        /*0be4*/ 	.byte	0x04, 0x29
        /*0be6*/ 	.short	(.L_26 - .L_25)


	//   ....[0]....
.L_25:
        /*0be8*/ 	.word	0xffffffff


	//   ....[1]....
        /*0bec*/ 	.word	0xffffffff


	//   ....[2]....
        /*0bf0*/ 	.word	0xffffffff


	//   ....[3]....
        /*0bf4*/ 	.word	0xffffffff


	//   ....[4]....
        /*0bf8*/ 	.word	0xffffffff


	//----- nvinfo : EIATTR_COOP_GROUP_INSTR_OFFSETS
	.align		4
.L_26:
        /*0bfc*/ 	.byte	0x04, 0x28
        /*0bfe*/ 	.short	(.L_28 - .L_27)


	//   ....[0]....
.L_27:
        /*0c00*/ 	.word	0x00000070


	//   ....[1]....
        /*0c04*/ 	.word	0x00000080


	//   ....[2]....
        /*0c08*/ 	.word	0x000001a0


	//   ....[3]....
        /*0c0c*/ 	.word	0x000003b0


	//   ....[4]....
        /*0c10*/ 	.word	0x000012f0


	//----- nvinfo : EIATTR_REG_RECONFIG
	.align		4
.L_28:
        /*0c14*/ 	.byte	0x01, 0x54
	.zero		2


	//----- nvinfo : EIATTR_MBARRIER_INSTR_OFFSETS
	.align		4
        /*0c18*/ 	.byte	0x04, 0x39
        /*0c1a*/ 	.short	(.L_30 - .L_29)


	//   ....[0]....
.L_29:
        /*0c1c*/ 	.word	0x00000320
        /*0c20*/ 	.word	0x000000ff
        /*0c24*/ 	.word	0x00000000
        /*0c28*/ 	.short	0x0100
        /*0c2a*/ 	.byte	0x09
	.zero		1


	//   ....[1]....
        /*0c2c*/ 	.word	0x00000330
        /*0c30*/ 	.word	0x000000ff
        /*0c34*/ 	.word	0x00000020
        /*0c38*/ 	.short	0x0100
        /*0c3a*/ 	.byte	0x09
	.zero		1


	//   ....[2]....
        /*0c3c*/ 	.word	0x00000340
        /*0c40*/ 	.word	0x000000ff
        /*0c44*/ 	.word	0x00000008
        /*0c48*/ 	.short	0x0100
        /*0c4a*/ 	.byte	0x09
	.zero		1


	//   ....[3]....
        /*0c4c*/ 	.word	0x00000350
        /*0c50*/ 	.word	0x000000ff
        /*0c54*/ 	.word	0x00000028
        /*0c58*/ 	.short	0x0100
        /*0c5a*/ 	.byte	0x09
	.zero		1


	//   ....[4]....
        /*0c5c*/ 	.word	0x00000360
        /*0c60*/ 	.word	0x000000ff
        /*0c64*/ 	.word	0x00000010
        /*0c68*/ 	.short	0x0100
        /*0c6a*/ 	.byte	0x09
	.zero		1


	//   ....[5]....
        /*0c6c*/ 	.word	0x00000370
        /*0c70*/ 	.word	0x000000ff
        /*0c74*/ 	.word	0x00000030
        /*0c78*/ 	.short	0x0100
        /*0c7a*/ 	.byte	0x09
	.zero		1


	//   ....[6]....
        /*0c7c*/ 	.word	0x00000380
        /*0c80*/ 	.word	0x000000ff
        /*0c84*/ 	.word	0x00000018
        /*0c88*/ 	.short	0x0100
        /*0c8a*/ 	.byte	0x09
	.zero		1


	//   ....[7]....
        /*0c8c*/ 	.word	0x00000390
        /*0c90*/ 	.word	0x000000ff
        /*0c94*/ 	.word	0x00000038
        /*0c98*/ 	.short	0x0100
        /*0c9a*/ 	.byte	0x09
	.zero		1


	//   ....[8]....
        /*0c9c*/ 	.word	0x000005d0
        /*0ca0*/ 	.word	0x000000ff
        /*0ca4*/ 	.word	0x00000050
        /*0ca8*/ 	.short	0x0100
        /*0caa*/ 	.byte	0x06
	.zero		1


	//   ....[9]....
        /*0cac*/ 	.word	0x000005e0
        /*0cb0*/ 	.word	0x000000ff
        /*0cb4*/ 	.word	0x00000058
        /*0cb8*/ 	.short	0x0100
        /*0cba*/ 	.byte	0x06
	.zero		1


	//   ....[10]....
        /*0cbc*/ 	.word	0x00001af0
        /*0cc0*/ 	.word	0x000000ff
        /*0cc4*/ 	.word	0x00000000
        /*0cc8*/ 	.short	0x010a
        /*0cca*/ 	.byte	0x06
	.zero		1


	//   ....[11]....
        /*0ccc*/ 	.word	0x00001b30
        /*0cd0*/ 	.word	0x000000ff
        /*0cd4*/ 	.word	0x00000000
        /*0cd8*/ 	.short	0x010a
        /*0cda*/ 	.byte	0x06
	.zero		1


	//   ....[12]....
        /*0cdc*/ 	.word	0x00002ea0
        /*0ce0*/ 	.word	0x000000ff
        /*0ce4*/ 	.word	0x00000000
        /*0ce8*/ 	.short	0x010a
        /*0cea*/ 	.byte	0x10
	.zero		1


	//   ....[13]....
        /*0cec*/ 	.word	0x00002ee0
        /*0cf0*/ 	.word	0x000000ff
        /*0cf4*/ 	.word	0x00000000
        /*0cf8*/ 	.short	0x010a
        /*0cfa*/ 	.byte	0x10
	.zero		1


	//   ....[14]....
        /*0cfc*/ 	.word	0x00004040
        /*0d00*/ 	.word	0x000000ff
        /*0d04*/ 	.word	0x00000000
        /*0d08*/ 	.short	0x0101
        /*0d0a*/ 	.byte	0x08
	.zero		1


	//   ....[15]....
        /*0d0c*/ 	.word	0x000051b0
        /*0d10*/ 	.word	0x000000ff
        /*0d14*/ 	.word	0x00000000
        /*0d18*/ 	.short	0x0101
        /*0d1a*/ 	.byte	0x06
	.zero		1


	//   ....[16]....
        /*0d1c*/ 	.word	0x0000f5d0
        /*0d20*/ 	.word	0x0000000d
        /*0d24*/ 	.word	0x00000020
        /*0d28*/ 	.short	0x010a
        /*0d2a*/ 	.byte	0x3f
	.zero		1


	//   ....[17]....
        /*0d2c*/ 	.word	0x0000f9e0
        /*0d30*/ 	.word	0x00000003
        /*0d34*/ 	.word	0x00000058
        /*0d38*/ 	.short	0x0101
        /*0d3a*/ 	.byte	0x3f
	.zero		1


	//   ....[18]....
        /*0d3c*/ 	.word	0x00010110
        /*0d40*/ 	.word	0x00000007
        /*0d44*/ 	.word	0x00000000
        /*0d48*/ 	.short	0x010a
        /*0d4a*/ 	.byte	0x3f
	.zero		1


	//   ....[19]....
        /*0d4c*/ 	.word	0x00010190
        /*0d50*/ 	.word	0x00000009
        /*0d54*/ 	.word	0x00000000
        /*0d58*/ 	.short	0x010a
        /*0d5a*/ 	.byte	0x3f
	.zero		1


	//   ....[20]....
        /*0d5c*/ 	.word	0x00010220
        /*0d60*/ 	.word	0x00000006
        /*0d64*/ 	.word	0x00000000
        /*0d68*/ 	.short	0x010a
        /*0d6a*/ 	.byte	0x3f
	.zero		1


	//   ....[21]....
        /*0d6c*/ 	.word	0x000102b0
        /*0d70*/ 	.word	0x00000003
        /*0d74*/ 	.word	0x00000000
        /*0d78*/ 	.short	0x010a
        /*0d7a*/ 	.byte	0x3f
	.zero		1


	//   ....[22]....
        /*0d7c*/ 	.word	0x00010320
        /*0d80*/ 	.word	0x00000003
        /*0d84*/ 	.word	0x00000000
        /*0d88*/ 	.short	0x010a
        /*0d8a*/ 	.byte	0x3f
	.zero		1


	//   ....[23]....
        /*0d8c*/ 	.word	0x00010390
        /*0d90*/ 	.word	0x00000000
        /*0d94*/ 	.word	0x00000000
        /*0d98*/ 	.short	0x010a
        /*0d9a*/ 	.byte	0x3f
	.zero		1


	//   ....[24]....
        /*0d9c*/ 	.word	0x00010470
        /*0da0*/ 	.word	0x0000000d
        /*0da4*/ 	.word	0x00000020
        /*0da8*/ 	.short	0x010a
        /*0daa*/ 	.byte	0x3f
	.zero		1


	//   ....[25]....
        /*0dac*/ 	.word	0x00010550
        /*0db0*/ 	.word	0x00000007
        /*0db4*/ 	.word	0x00000000
        /*0db8*/ 	.short	0x010a
        /*0dba*/ 	.byte	0x3f
	.zero		1


	//   ....[26]....
        /*0dbc*/ 	.word	0x000105a0
        /*0dc0*/ 	.word	0x00000009
        /*0dc4*/ 	.word	0x00000000
        /*0dc8*/ 	.short	0x010a
        /*0dca*/ 	.byte	0x3f
	.zero		1


	//   ....[27]....
        /*0dcc*/ 	.word	0x000105f0
        /*0dd0*/ 	.word	0x00000006
        /*0dd4*/ 	.word	0x00000000
        /*0dd8*/ 	.short	0x010a
        /*0dda*/ 	.byte	0x3f
	.zero		1


	//----- nvinfo : EIATTR_NUM_MBARRIERS
	.align		4
.L_30:
        /*0ddc*/ 	.byte	0x03, 0x38
        /*0dde*/ 	.short	0x000a


	//----- nvinfo : EIATTR_EXIT_INSTR_OFFSETS
	.align		4
        /*0de0*/ 	.byte	0x04, 0x1c
        /*0de2*/ 	.short	(.L_32 - .L_31)


	//   ....[0]....
.L_31:
        /*0de4*/ 	.word	0x00000640


	//   ....[1]....
        /*0de8*/ 	.word	0x00000f90


	//   ....[2]....
        /*0dec*/ 	.word	0x0000ec10


	//   ....[3]....
        /*0df0*/ 	.word	0x0000f260


	//   ....[4]....
        /*0df4*/ 	.word	0x00010300


	//----- nvinfo : EIATTR_MAX_THREADS
	.align		4
.L_32:
        /*0df8*/ 	.byte	0x04, 0x05
        /*0dfa*/ 	.short	(.L_34 - .L_33)
.L_33:
        /*0dfc*/ 	.word	0x00000180
        /*0e00*/ 	.word	0x00000001
        /*0e04*/ 	.word	0x00000001


	//----- nvinfo : EIATTR_CRS_STACK_SIZE
	.align		4
.L_34:
        /*0e08*/ 	.byte	0x04, 0x1e
        /*0e0a*/ 	.short	(.L_36 - .L_35)
.L_35:
        /*0e0c*/ 	.word	0x00000000


	//----- nvinfo : EIATTR_CBANK_PARAM_SIZE
	.align		4
.L_36:
        /*0e10*/ 	.byte	0x03, 0x19
        /*0e12*/ 	.short	0x0470


	//----- nvinfo : EIATTR_PARAM_CBANK
	.align		4
        /*0e14*/ 	.byte	0x04, 0x0a
        /*0e16*/ 	.short	(.L_38 - .L_37)
	.align		4
.L_37:
        /*0e18*/ 	.word	index@(.nv.constant0._ZN7cutlass13device_kernelINS_4gemm6kernel13GemmUniversalIN4cute5tupleIJiiiiEEENS1_10collective13CollectiveMmaINS1_37MainloopSm90TmaGmmaWarpSpecializedFP8ILi4ENS5_IJNS4_1CILi1EEESB_SB_EEENS1_35KernelTmaWarpSpecializedCooperativeEEENS5_IJNSA_ILi256EEENSA_ILi128EEESG_EEENS_12float_e5m2_tENS5_IJlSB_lEEESI_SJ_NS4_8TiledMMAINS4_8MMA_AtomIJNS4_4SM904GMMA31MMA_64x128x32_F32E5M2E5M2_SS_TNILNSN_7ScaleInE1ELSP_1EEEEEENS4_6LayoutINS5_IJNSA_ILi2EEESB_SB_EEENS5_IJSB_NSA_ILi0EEESV_EEEEENS5_IJNS4_10UnderscoreESY_SY_EEEEENS4_13SM90_TMA_LOADENS4_14ComposedLayoutINS4_7SwizzleILi3ELi4ELi3EEENS4_18smem_ptr_flag_bitsILi8EEENSS_INS5_IJNSA_ILi8EEESG_EEENS5_IJSG_SB_EEEEEEEvNS4_8identityES11_S1B_vS1C_EENS_8epilogue10collective6detail29Sm90TmaWarpSpecializedAdapterINS1F_15DefaultEpilogueISI_SJ_SJ_NS1E_6thread17LinearCombinationISI_Li1EffLNS1J_9ScaleType4KindE0ELNS_15FloatRoundStyleE2ESI_EENS1_15EpilogueDefaultEEEEEvvEEEEvNT_6ParamsE)
        /*0e1c*/ 	.short	0x0210
        /*0e1e*/ 	.short	0x0470


	//----- nvinfo : EIATTR_SW_WAR
	.align		4
.L_38:
        /*0e20*/ 	.byte	0x04, 0x36
        /*0e22*/ 	.short	(.L_40 - .L_39)
.L_39:
        /*0e24*/ 	.word	0x00000008
.L_40:


//--------------------- .nv.callgraph             --------------------------
	.section	.nv.callgraph,"",@"SHT_CUDA_CALLGRAPH"
	.align	4
	.sectionentsize	8
	.align		4
        /*0000*/ 	.word	0x00000000
	.align		4
        /*0004*/ 	.word	0xffffffff
	.align		4
        /*0008*/ 	.word	0x00000000
	.align		4
        /*000c*/ 	.word	0xfffffffe
	.align		4
        /*0010*/ 	.word	0x00000000
	.align		4
        /*0014*/ 	.word	0xfffffffd
	.align		4
        /*0018*/ 	.word	0x00000000
	.align		4
        /*001c*/ 	.word	0xfffffffc


//--------------------- .nv.constant4             --------------------------
	.section	.nv.constant4,"a",@progbits
	.align	8
	.align		8
.nv.constant4:
        /*0000*/ 	.dword	_ZN40_INTERNAL_1c0013c2_4_k_cu_93085180_263244cuda3std3__45__cpo5beginE
	.align		8
        /*0008*/ 	.dword	_ZN40_INTERNAL_1c0013c2_4_k_cu_93085180_263244cuda3std3__45__cpo3endE
	.align		8
        /*0010*/ 	.dword	_ZN40_INTERNAL_1c0013c2_4_k_cu_93085180_263244cuda3std3__45__cpo6cbeginE
	.align		8
        /*0018*/ 	.dword	_ZN40_INTERNAL_1c0013c2_4_k_cu_93085180_263244cuda3std3__45__cpo4cendE
	.align		8
        /*0020*/ 	.dword	_ZN40_INTERNAL_1c0013c2_4_k_cu_93085180_263244cuda3std3__442_GLOBAL__N__1c0013c2_4_k_cu_93085180_263246ignoreE
	.align		8
        /*0028*/ 	.dword	_ZN40_INTERNAL_1c0013c2_4_k_cu_93085180_263244cuda3std3__419piecewise_constructE
	.align		8
        /*0030*/ 	.dword	_ZN40_INTERNAL_1c0013c2_4_k_cu_93085180_263244cuda3std3__48in_placeE
	.align		8
        /*0038*/ 	.dword	_ZN40_INTERNAL_1c0013c2_4_k_cu_93085180_263244cuda3std6ranges3__45__cpo4swapE
	.align		8
        /*0040*/ 	.dword	_ZN40_INTERNAL_1c0013c2_4_k_cu_93085180_263244cuda3std6ranges3__45__cpo9iter_moveE
	.align		8
        /*0048*/ 	.dword	_ZN40_INTERNAL_1c0013c2_4_k_cu_93085180_263244cute7productE
	.align		8
        /*0050*/ 	.dword	_ZN40_INTERNAL_1c0013c2_4_k_cu_93085180_263244cute1_E


//--------------------- .text._ZN7cutlass13device_kernelINS_4gemm6kernel13GemmUniversalIN4cute5tupleIJiiiiEEENS1_10collective13CollectiveMmaINS1_37MainloopSm90TmaGmmaWarpSpecializedFP8ILi4ENS5_IJNS4_1CILi1EEESB_SB_EEENS1_35KernelTmaWarpSpecializedCooperativeEEENS5_IJNSA_ILi256EEENSA_ILi128EEESG_EEENS_12float_e5m2_tENS5_IJlSB_lEEESI_SJ_NS4_8TiledMMAINS4_8MMA_AtomIJNS4_4SM904GMMA31MMA_64x128x32_F32E5M2E5M2_SS_TNILNSN_7ScaleInE1ELSP_1EEEEEENS4_6LayoutINS5_IJNSA_ILi2EEESB_SB_EEENS5_IJSB_NSA_ILi0EEESV_EEEEENS5_IJNS4_10UnderscoreESY_SY_EEEEENS4_13SM90_TMA_LOADENS4_14ComposedLayoutINS4_7SwizzleILi3ELi4ELi3EEENS4_18smem_ptr_flag_bitsILi8EEENSS_INS5_IJNSA_ILi8EEESG_EEENS5_IJSG_SB_EEEEEEEvNS4_8identityES11_S1B_vS1C_EENS_8epilogue10collective6detail29Sm90TmaWarpSpecializedAdapterINS1F_15DefaultEpilogueISI_SJ_SJ_NS1E_6thread17LinearCombinationISI_Li1EffLNS1J_9ScaleType4KindE0ELNS_15FloatRoundStyleE2ESI_EENS1_15EpilogueDefaultEEEEEvvEEEEvNT_6ParamsE --------------------------
	.section	.text._ZN7cutlass13device_kernelINS_4gemm6kernel13GemmUniversalIN4cute5tupleIJiiiiEEENS1_10collective13CollectiveMmaINS1_37MainloopSm90TmaGmmaWarpSpecializedFP8ILi4ENS5_IJNS4_1CILi1EEESB_SB_EEENS1_35KernelTmaWarpSpecializedCooperativeEEENS5_IJNSA_ILi256EEENSA_ILi128EEESG_EEENS_12float_e5m2_tENS5_IJlSB_lEEESI_SJ_NS4_8TiledMMAINS4_8MMA_AtomIJNS4_4SM904GMMA31MMA_64x128x32_F32E5M2E5M2_SS_TNILNSN_7ScaleInE1ELSP_1EEEEEENS4_6LayoutINS5_IJNSA_ILi2EEESB_SB_EEENS5_IJSB_NSA_ILi0EEESV_EEEEENS5_IJNS4_10UnderscoreESY_SY_EEEEENS4_13SM90_TMA_LOADENS4_14ComposedLayoutINS4_7SwizzleILi3ELi4ELi3EEENS4_18smem_ptr_flag_bitsILi8EEENSS_INS5_IJNSA_ILi8EEESG_EEENS5_IJSG_SB_EEEEEEEvNS4_8identityES11_S1B_vS1C_EENS_8epilogue10collective6detail29Sm90TmaWarpSpecializedAdapterINS1F_15DefaultEpilogueISI_SJ_SJ_NS1E_6thread17LinearCombinationISI_Li1EffLNS1J_9ScaleType4KindE0ELNS_15FloatRoundStyleE2ESI_EENS1_15EpilogueDefaultEEEEEvvEEEEvNT_6ParamsE,"ax",@progbits
	.align	128
.text._ZN7cutlass13device_kernelINS_4gemm6kernel13GemmUniversalIN4cute5tupleIJiiiiEEENS1_10collective13CollectiveMmaINS1_37MainloopSm90TmaGmmaWarpSpecializedFP8ILi4ENS5_IJNS4_1CILi1EEESB_SB_EEENS1_35KernelTmaWarpSpecializedCooperativeEEENS5_IJNSA_ILi256EEENSA_ILi128EEESG_EEENS_12float_e5m2_tENS5_IJlSB_lEEESI_SJ_NS4_8TiledMMAINS4_8MMA_AtomIJNS4_4SM904GMMA31MMA_64x128x32_F32E5M2E5M2_SS_TNILNSN_7ScaleInE1ELSP_1EEEEEENS4_6LayoutINS5_IJNSA_ILi2EEESB_SB_EEENS5_IJSB_NSA_ILi0EEESV_EEEEENS5_IJNS4_10UnderscoreESY_SY_EEEEENS4_13SM90_TMA_LOADENS4_14ComposedLayoutINS4_7SwizzleILi3ELi4ELi3EEENS4_18smem_ptr_flag_bitsILi8EEENSS_INS5_IJNSA_ILi8EEESG_EEENS5_IJSG_SB_EEEEEEEvNS4_8identityES11_S1B_vS1C_EENS_8epilogue10collective6detail29Sm90TmaWarpSpecializedAdapterINS1F_15DefaultEpilogueISI_SJ_SJ_NS1E_6thread17LinearCombinationISI_Li1EffLNS1J_9ScaleType4KindE0ELNS_15FloatRoundStyleE2ESI_EENS1_15EpilogueDefaultEEEEEvvEEEEvNT_6ParamsE:
        .type           _ZN7cutlass13device_kernelINS_4gemm6kernel13GemmUniversalIN4cute5tupleIJiiiiEEENS1_10collective13CollectiveMmaINS1_37MainloopSm90TmaGmmaWarpSpecializedFP8ILi4ENS5_IJNS4_1CILi1EEESB_SB_EEENS1_35KernelTmaWarpSpecializedCooperativeEEENS5_IJNSA_ILi256EEENSA_ILi128EEESG_EEENS_12float_e5m2_tENS5_IJlSB_lEEESI_SJ_NS4_8TiledMMAINS4_8MMA_AtomIJNS4_4SM904GMMA31MMA_64x128x32_F32E5M2E5M2_SS_TNILNSN_7ScaleInE1ELSP_1EEEEEENS4_6LayoutINS5_IJNSA_ILi2EEESB_SB_EEENS5_IJSB_NSA_ILi0EEESV_EEEEENS5_IJNS4_10UnderscoreESY_SY_EEEEENS4_13SM90_TMA_LOADENS4_14ComposedLayoutINS4_7SwizzleILi3ELi4ELi3EEENS4_18smem_ptr_flag_bitsILi8EEENSS_INS5_IJNSA_ILi8EEESG_EEENS5_IJSG_SB_EEEEEEEvNS4_8identityES11_S1B_vS1C_EENS_8epilogue10collective6detail29Sm90TmaWarpSpecializedAdapterINS1F_15DefaultEpilogueISI_SJ_SJ_NS1E_6thread17LinearCombinationISI_Li1EffLNS1J_9ScaleType4KindE0ELNS_15FloatRoundStyleE2ESI_EENS1_15EpilogueDefaultEEEEEvvEEEEvNT_6ParamsE,@function
        .size           _ZN7cutlass13device_kernelINS_4gemm6kernel13GemmUniversalIN4cute5tupleIJiiiiEEENS1_10collective13CollectiveMmaINS1_37MainloopSm90TmaGmmaWarpSpecializedFP8ILi4ENS5_IJNS4_1CILi1EEESB_SB_EEENS1_35KernelTmaWarpSpecializedCooperativeEEENS5_IJNSA_ILi256EEENSA_ILi128EEESG_EEENS_12float_e5m2_tENS5_IJlSB_lEEESI_SJ_NS4_8TiledMMAINS4_8MMA_AtomIJNS4_4SM904GMMA31MMA_64x128x32_F32E5M2E5M2_SS_TNILNSN_7ScaleInE1ELSP_1EEEEEENS4_6LayoutINS5_IJNSA_ILi2EEESB_SB_EEENS5_IJSB_NSA_ILi0EEESV_EEEEENS5_IJNS4_10UnderscoreESY_SY_EEEEENS4_13SM90_TMA_LOADENS4_14ComposedLayoutINS4_7SwizzleILi3ELi4ELi3EEENS4_18smem_ptr_flag_bitsILi8EEENSS_INS5_IJNSA_ILi8EEESG_EEENS5_IJSG_SB_EEEEEEEvNS4_8identityES11_S1B_vS1C_EENS_8epilogue10collective6detail29Sm90TmaWarpSpecializedAdapterINS1F_15DefaultEpilogueISI_SJ_SJ_NS1E_6thread17LinearCombinationISI_Li1EffLNS1J_9ScaleType4KindE0ELNS_15FloatRoundStyleE2ESI_EENS1_15EpilogueDefaultEEEEEvvEEEEvNT_6ParamsE,(.L_x_329 - _ZN7cutlass13device_kernelINS_4gemm6kernel13GemmUniversalIN4cute5tupleIJiiiiEEENS1_10collective13CollectiveMmaINS1_37MainloopSm90TmaGmmaWarpSpecializedFP8ILi4ENS5_IJNS4_1CILi1EEESB_SB_EEENS1_35KernelTmaWarpSpecializedCooperativeEEENS5_IJNSA_ILi256EEENSA_ILi128EEESG_EEENS_12float_e5m2_tENS5_IJlSB_lEEESI_SJ_NS4_8TiledMMAINS4_8MMA_AtomIJNS4_4SM904GMMA31MMA_64x128x32_F32E5M2E5M2_SS_TNILNSN_7ScaleInE1ELSP_1EEEEEENS4_6LayoutINS5_IJNSA_ILi2EEESB_SB_EEENS5_IJSB_NSA_ILi0EEESV_EEEEENS5_IJNS4_10UnderscoreESY_SY_EEEEENS4_13SM90_TMA_LOADENS4_14ComposedLayoutINS4_7SwizzleILi3ELi4ELi3EEENS4_18smem_ptr_flag_bitsILi8EEENSS_INS5_IJNSA_ILi8EEESG_EEENS5_IJSG_SB_EEEEEEEvNS4_8identityES11_S1B_vS1C_EENS_8epilogue10collective6detail29Sm90TmaWarpSpecializedAdapterINS1F_15DefaultEpilogueISI_SJ_SJ_NS1E_6thread17LinearCombinationISI_Li1EffLNS1J_9ScaleType4KindE0ELNS_15FloatRoundStyleE2ESI_EENS1_15EpilogueDefaultEEEEEvvEEEEvNT_6ParamsE)
        .other          _ZN7cutlass13device_kernelINS_4gemm6kernel13GemmUniversalIN4cute5tupleIJiiiiEEENS1_10collective13CollectiveMmaINS1_37MainloopSm90TmaGmmaWarpSpecializedFP8ILi4ENS5_IJNS4_1CILi1EEESB_SB_EEENS1_35KernelTmaWarpSpecializedCooperativeEEENS5_IJNSA_ILi256EEENSA_ILi128EEESG_EEENS_12float_e5m2_tENS5_IJlSB_lEEESI_SJ_NS4_8TiledMMAINS4_8MMA_AtomIJNS4_4SM904GMMA31MMA_64x128x32_F32E5M2E5M2_SS_TNILNSN_7ScaleInE1ELSP_1EEEEEENS4_6LayoutINS5_IJNSA_ILi2EEESB_SB_EEENS5_IJSB_NSA_ILi0EEESV_EEEEENS5_IJNS4_10UnderscoreESY_SY_EEEEENS4_13SM90_TMA_LOADENS4_14ComposedLayoutINS4_7SwizzleILi3ELi4ELi3EEENS4_18smem_ptr_flag_bitsILi8EEENSS_INS5_IJNSA_ILi8EEESG_EEENS5_IJSG_SB_EEEEEEEvNS4_8identityES11_S1B_vS1C_EENS_8epilogue10collective6detail29Sm90TmaWarpSpecializedAdapterINS1F_15DefaultEpilogueISI_SJ_SJ_NS1E_6thread17LinearCombinationISI_Li1EffLNS1J_9ScaleType4KindE0ELNS_15FloatRoundStyleE2ESI_EENS1_15EpilogueDefaultEEEEEvvEEEEvNT_6ParamsE,@"STO_CUDA_ENTRY STV_DEFAULT"
_ZN7cutlass13device_kernelINS_4gemm6kernel13GemmUniversalIN4cute5tupleIJiiiiEEENS1_10collective13CollectiveMmaINS1_37MainloopSm90TmaGmmaWarpSpecializedFP8ILi4ENS5_IJNS4_1CILi1EEESB_SB_EEENS1_35KernelTmaWarpSpecializedCooperativeEEENS5_IJNSA_ILi256EEENSA_ILi128EEESG_EEENS_12float_e5m2_tENS5_IJlSB_lEEESI_SJ_NS4_8TiledMMAINS4_8MMA_AtomIJNS4_4SM904GMMA31MMA_64x128x32_F32E5M2E5M2_SS_TNILNSN_7ScaleInE1ELSP_1EEEEEENS4_6LayoutINS5_IJNSA_ILi2EEESB_SB_EEENS5_IJSB_NSA_ILi0EEESV_EEEEENS5_IJNS4_10UnderscoreESY_SY_EEEEENS4_13SM90_TMA_LOADENS4_14ComposedLayoutINS4_7SwizzleILi3ELi4ELi3EEENS4_18smem_ptr_flag_bitsILi8EEENSS_INS5_IJNSA_ILi8EEESG_EEENS5_IJSG_SB_EEEEEEEvNS4_8identityES11_S1B_vS1C_EENS_8epilogue10collective6detail29Sm90TmaWarpSpecializedAdapterINS1F_15DefaultEpilogueISI_SJ_SJ_NS1E_6thread17LinearCombinationISI_Li1EffLNS1J_9ScaleType4KindE0ELNS_15FloatRoundStyleE2ESI_EENS1_15EpilogueDefaultEEEEEvvEEEEvNT_6ParamsE:
[----:B------:R-:W0:Y:S02]  /*0000*/  LDC R1, c[0x0][0x28] ;  /* 0x00000a00ff017b82 */ /* 0x000e240000000800 */
[----:B0-----:R-:W-:Y:S01]  /*0010*/  VIADD R1, R1, 0xffffff10 ;  /* 0xffffff1001017836 */ /* 0x001fe20000000000 */
[----:B------:R-:W0:Y:S01]  /*0020*/  S2R R2, SR_TID.X ;  /* 0x0000000000027919 */ /* 0x000e220000002100 */
[----:B------:R-:W-:Y:S01]  /*0030*/  ELECT P0, URZ, PT ;  /* 0x00000000003f782f */ /* 0x000fe20003800000 */
[----:B------:R-:W-:Y:S01]  /*0040*/  BSSY B0, `(.L_x_0) ;  /* 0x0000015000007945 */ /* 0x000fe20003800000 */
[--C-:B0-----:R-:W-:Y:S02]  /*0050*/  SHF.R.U32.HI R0, RZ, 0x5, R2.reuse ;  /* 0x00000005ff007819 */ /* 0x101fe40000011602 */
[----:B------:R-:W-:-:S03]  /*0060*/  SHF.R.U32.HI R2, RZ, 0x7, R2 ;  /* 0x00000007ff027819 */ /* 0x000fc60000011602 */
[----:B------:R-:W0:Y:S04]  /*0070*/  SHFL.IDX PT, R3, R0, RZ, 0x1f ;  /* 0x00001fff00037589 */ /* 0x000e2800000e0000 */
[----:B------:R-:W1:Y:S01]  /*0080*/  SHFL.IDX PT, R2, R2, RZ, 0x1f ;  /* 0x00001fff02027589 */ /* 0x000e6200000e0000 */
[----:B0-----:R-:W-:Y:S02]  /*0090*/  R2UR UR4, R3 ;  /* 0x00000000030472ca */ /* 0x001fe400000e0000 */
[----:B-1----:R-:W-:-:S11]  /*00a0*/  R2UR UR6, R2 ;  /* 0x00000000020672ca */ /* 0x002fd600000e0000 */
[----:B------:R-:W-:Y:S02]  /*00b0*/  USHF.R.S32.HI UR5, URZ, 0x1f, UR4 ;  /* 0x0000001f3f057899 */ /* 0x000fe40008011404 */
[----:B------:R-:W-:Y:S02]  /*00c0*/  ISETP.NE.OR P0, PT, RZ, UR4, !P0 ;  /* 0x00000004ff007c0c */ /* 0x000fe4000c705670 */
[----:B------:R-:W-:-:S04]  /*00d0*/  ULEA.HI UR5, UR5, UR4, URZ, 0x2 ;  /* 0x0000000405057291 */ /* 0x000fc8000f8f103f */
[----:B------:R-:W-:-:S04]  /*00e0*/  ULOP3.LUT UR5, UR5, 0xfffffffc, URZ, 0xc0, !UPT ;  /* 0xfffffffc05057892 */ /* 0x000fc8000f8ec03f */
[----:B------:R-:W-:-:S03]  /*00f0*/  UIADD3 UR8, UR4, -UR5, URZ ;  /* 0x8000000504087290 */ /* 0x000fc6000fffe03f */
[----:B------:R-:W-:Y:S09]  /*0100*/  @P0 BRA `(.L_x_1) ;  /* 0x0000000000200947 */ /* 0x000ff20003800000 */
[----:B------:R-:W-:Y:S02]  /*0110*/  ULDC.64 UR4, c[0x0][0x198] ;  /* 0x0000660000047ab9 */ /* 0x000fe40000000a00 */
[----:B------:R-:W-:Y:S02]  /*0120*/  UIADD3 UR10, UP0, UR4, 0xf0, URZ ;  /* 0x000000f0040a7890 */ /* 0x000fe4000ff1e03f */
[----:B------:R-:W-:Y:S02]  /*0130*/  UIADD3 UR4, UP1, UR4, 0x1f0, URZ ;  /* 0x000001f004047890 */ /* 0x000fe4000ff3e03f */
[----:B------:R-:W-:Y:S02]  /*0140*/  UIADD3.X UR11, URZ, UR5, URZ, UP0, !UPT ;  /* 0x000000053f0b7290 */ /* 0x000fe400087fe43f */
[----:B------:R-:W-:-:S07]  /*0150*/  UIADD3.X UR5, URZ, UR5, URZ, UP1, !UPT ;  /* 0x000000053f057290 */ /* 0x000fce0008ffe43f */
[----:B------:R0:W-:Y:S02]  /*0160*/  UTMACCTL.PF [UR10] ;  /* 0x000000000a0079b9 */ /* 0x0001e40008040000 */
[----:B------:R0:W-:Y:S02]  /*0170*/  UTMACCTL.PF [UR4] ;  /* 0x00000000040079b9 */ /* 0x0001e40008040000 */
[----:B0-----:R-:W-:Y:S01]  /*0180*/  NOP ;  /* 0x0000000000007918 */ /* 0x001fe20000000000 */
.L_x_1:
[----:B------:R-:W-:Y:S05]  /*0190*/  BSYNC B0 ;  /* 0x0000000000007941 */ /* 0x000fea0003800000 */
.L_x_0:
[----:B------:R-:W0:Y:S01]  /*01a0*/  SHFL.IDX PT, R2, R0, RZ, 0x1f ;  /* 0x00001fff00027589 */ /* 0x000e2200000e0000 */
[----:B------:R-:W-:Y:S01]  /*01b0*/  UISETP.NE.AND UP0, UPT, UR8, 0x3, UPT ;  /* 0x000000030800788c */ /* 0x000fe2000bf05270 */
[----:B------:R-:W-:Y:S01]  /*01c0*/  ISETP.NE.AND P1, PT, RZ, UR6, PT ;  /* 0x00000006ff007c0c */ /* 0x000fe2000bf25270 */
[----:B------:R-:W-:Y:S02]  /*01d0*/  UIADD3 UR10, UR6, -0x1, URZ ;  /* 0xffffffff060a7890 */ /* 0x000fe4000fffe03f */
[----:B------:R-:W-:Y:S02]  /*01e0*/  UISETP.EQ.OR UP0, UPT, UR8, URZ, !UP0 ;  /* 0x0000003f0800728c */ /* 0x000fe4000c702670 */
[----:B------:R-:W-:Y:S02]  /*01f0*/  UISETP.GE.U32.AND UP1, UPT, UR10, 0x2, UPT ;  /* 0x000000020a00788c */ /* 0x000fe4000bf26070 */
[----:B------:R-:W-:-:S04]  /*0200*/  UISETP.EQ.AND UP0, UPT, UR6, URZ, UP0 ;  /* 0x0000003f0600728c */ /* 0x000fc80008702270 */
[----:B------:R-:W-:-:S04]  /*0210*/  USEL UR13, URZ, 0x1, !UP0 ;  /* 0x000000013f0d7887 */ /* 0x000fc8000c000000 */
[----:B------:R-:W-:Y:S01]  /*0220*/  USEL UR13, UR13, 0x2, UP1 ;  /* 0x000000020d0d7887 */ /* 0x000fe20008800000 */
[----:B0-----:R-:W-:-:S13]  /*0230*/  ISETP.NE.AND P0, PT, R2, RZ, PT ;  /* 0x000000ff0200720c */ /* 0x001fda0003f05270 */
[----:B------:R-:W-:Y:S05]  /*0240*/  @P0 BRA `(.L_x_2) ;  /* 0x0000000000580947 */ /* 0x000fea0003800000 */
[----:B------:R-:W0:Y:S01]  /*0250*/  S2UR UR9, SR_CgaCtaId ;  /* 0x00000000000979c3 */ /* 0x000e220000008800 */
[----:B------:R-:W-:Y:S01]  /*0260*/  UMOV UR4, 0x400 ;  /* 0x0000040000047882 */ /* 0x000fe20000000000 */
[----:B------:R-:W-:Y:S01]  /*0270*/  UMOV UR5, 0x1 ;  /* 0x0000000100057882 */ /* 0x000fe20000000000 */
[----:B------:R-:W-:Y:S01]  /*0280*/  UMOV UR6, 0x100 ;  /* 0x0000010000067882 */ /* 0x000fe20000000000 */
[----:B------:R-:W-:Y:S01]  /*0290*/  ELECT P0, URZ, PT ;  /* 0x00000000003f782f */ /* 0x000fe20003800000 */
[----:B------:R-:W-:-:S04]  /*02a0*/  UIADD3 UR6, -UR6, 0x100000, URZ ;  /* 0x0010000006067890 */ /* 0x000fc8000fffe13f */
[----:B------:R-:W-:Y:S02]  /*02b0*/  USHF.L.U32 UR7, UR6, 0xb, URZ ;  /* 0x0000000b06077899 */ /* 0x000fe4000800063f */
[----:B------:R-:W-:Y:S02]  /*02c0*/  USHF.L.U32 UR6, UR6, 0x1, URZ ;  /* 0x0000000106067899 */ /* 0x000fe4000800063f */
[----:B0-----:R-:W-:Y:S02]  /*02d0*/  ULEA UR9, UR9, UR4, 0x18 ;  /* 0x0000000409097291 */ /* 0x001fe4000f8ec03f */
[----:B------:R-:W-:-:S04]  /*02e0*/  UIADD3 UR4, -UR5, 0x100000, URZ ;  /* 0x0010000005047890 */ /* 0x000fc8000fffe13f */
[----:B------:R-:W-:Y:S02]  /*02f0*/  USHF.L.U32 UR5, UR4, 0xb, URZ ;  /* 0x0000000b04057899 */ /* 0x000fe4000800063f */
[----:B------:R-:W-:Y:S01]  /*0300*/  USHF.L.U32 UR4, UR4, 0x1, URZ ;  /* 0x0000000104047899 */ /* 0x000fe2000800063f */
[----:B------:R-:W0:Y:S11]  /*0310*/  FENCE.VIEW.ASYNC.S ;  /* 0x00000000000073c6 */ /* 0x000e360000000000 */
[----:B0-----:R0:W1:Y:S01]  /*0320*/  SYNCS.EXCH.64 URZ, [UR9], UR4 ;  /* 0x00000004093f75b2 */ /* 0x0010620008000100 */
[----:B------:R0:W2:Y:S01]  /*0330*/  SYNCS.EXCH.64 URZ, [UR9+0x20], UR6 ;  /* 0x00002006093f75b2 */ /* 0x0000a20008000100 */
[----:B------:R0:W3:Y:S01]  /*0340*/  SYNCS.EXCH.64 URZ, [UR9+0x8], UR4 ;  /* 0x00000804093f75b2 */ /* 0x0000e20008000100 */
[----:B------:R0:W4:Y:S01]  /*0350*/  SYNCS.EXCH.64 URZ, [UR9+0x28], UR6 ;  /* 0x00002806093f75b2 */ /* 0x0001220008000100 */
[----:B------:R0:W0:Y:S01]  /*0360*/  SYNCS.EXCH.64 URZ, [UR9+0x10], UR4 ;  /* 0x00001004093f75b2 */ /* 0x0000220008000100 */
[----:B------:R0:W0:Y:S01]  /*0370*/  SYNCS.EXCH.64 URZ, [UR9+0x30], UR6 ;  /* 0x00003006093f75b2 */ /* 0x0000220008000100 */
[----:B------:R0:W0:Y:S01]  /*0380*/  SYNCS.EXCH.64 URZ, [UR9+0x18], UR4 ;  /* 0x00001804093f75b2 */ /* 0x0000220008000100 */
[----:B------:R0:W0:Y:S01]  /*0390*/  SYNCS.EXCH.64 URZ, [UR9+0x38], UR6 ;  /* 0x00003806093f75b2 */ /* 0x0000220008000100 */
[----:B------:R-:W-:Y:S01]  /*03a0*/  NOP ;  /* 0x0000000000007918 */ /* 0x000fe20000000000 */
.L_x_2:
[----:B------:R-:W5:Y:S01]  /*03b0*/  SHFL.IDX PT, R0, R0, RZ, 0x1f ;  /* 0x00001fff00007589 */ /* 0x000f6200000e0000 */
[----:B------:R-:W1:Y:S01]  /*03c0*/  LDC R2, c[0x0][0x65c] ;  /* 0x00019700ff027b82 */ /* 0x000e620000000800 */
[----:B------:R-:W-:Y:S01]  /*03d0*/  ELECT P0, URZ, PT ;  /* 0x00000000003f782f */ /* 0x000fe20003800000 */
[----:B------:R-:W-:Y:S01]  /*03e0*/  IMAD.MOV.U32 R3, RZ, RZ, RZ ;  /* 0x000000ffff037224 */ /* 0x000fe200078e00ff */
[----:B0-----:R-:W-:Y:S01]  /*03f0*/  UMOV UR4, 0x20 ;  /* 0x0000002000047882 */ /* 0x001fe20000000000 */
[----:B------:R-:W-:Y:S01]  /*0400*/  NOP ;  /* 0x0000000000007918 */ /* 0x000fe20000000000 */
[----:B------:R-:W-:Y:S01]  /*0410*/  NOP ;  /* 0x0000000000007918 */ /* 0x000fe20000000000 */
[----:B-----5:R-:W-:Y:S02]  /*0420*/  ISETP.NE.OR P0, PT, R0, RZ, !P0 ;  /* 0x000000ff0000720c */ /* 0x020fe40004705670 */
[----:B-1----:R-:W-:Y:S01]  /*0430*/  ISETP.NE.AND P4, PT, R2, 0x1, PT ;  /* 0x000000010200780c */ /* 0x002fe20003f85270 */
[----:B------:R-:W0:Y:S01]  /*0440*/  S2R R0, SR_CTAID.Y ;  /* 0x0000000000007919 */ /* 0x000e220000002600 */
[----:B------:R-:W1:Y:S09]  /*0450*/  S2R R2, SR_CTAID.X ;  /* 0x0000000000027919 */ /* 0x000e720000002500 */
[----:B------:R-:W-:Y:S01]  /*0460*/  VOTEU.ALL UP0, P0 ;  /* 0x00000000003f7886 */ /* 0x000fe20000000000 */
[----:B------:R-:W-:Y:S01]  /*0470*/  VOTEU.ALL UP1, P0 ;  /* 0x00000000003f7886 */ /* 0x000fe20000020000 */
[----:B------:R-:W1:Y:S01]  /*0480*/  @P4 LDC R7, c[0x0][0x10] ;  /* 0x00000400ff074b82 */ /* 0x000e620000000800 */
[----:B------:R-:W-:-:S02]  /*0490*/  @P4 IMAD.MOV.U32 R5, RZ, RZ, RZ ;  /* 0x000000ffff054224 */ /* 0x000fc400078e00ff */
[----:B------:R-:W-:Y:S01]  /*04a0*/  @P4 IMAD.MOV.U32 R11, RZ, RZ, RZ ;  /* 0x000000ffff0b4224 */ /* 0x000fe200078e00ff */
[----:B------:R-:W-:Y:S01]  /*04b0*/  @!UP0 UMOV UR6, 0x400 ;  /* 0x0000040000068882 */ /* 0x000fe20000000000 */
[----:B------:R-:W-:-:S04]  /*04c0*/  @!UP0 UIADD3 UR4, -UR4, 0x100000, URZ ;  /* 0x0010000004048890 */ /* 0x000fc8000fffe13f */
[----:B------:R-:W-:Y:S02]  /*04d0*/  @!UP0 USHF.L.U32 UR5, UR4, 0xb, URZ ;  /* 0x0000000b04058899 */ /* 0x000fe4000800063f */
[----:B------:R-:W-:Y:S01]  /*04e0*/  @!UP0 USHF.L.U32 UR4, UR4, 0x1, URZ ;  /* 0x0000000104048899 */ /* 0x000fe2000800063f */
[----:B------:R-:W5:Y:S08]  /*04f0*/  @!P4 LDC R9, c[0x0][0xc] ;  /* 0x00000300ff09cb82 */ /* 0x000f700000000800 */
[----:B------:R-:W2:Y:S01]  /*0500*/  @!UP0 S2UR UR7, SR_CgaCtaId ;  /* 0x00000000000789c3 */ /* 0x000ea20000008800 */
[----:B0-----:R-:W-:-:S04]  /*0510*/  @P4 IMAD.MOV.U32 R4, RZ, RZ, R0 ;  /* 0x000000ffff044224 */ /* 0x001fc800078e0000 */
[----:B-1----:R-:W-:-:S04]  /*0520*/  @P4 IMAD.WIDE.U32 R6, R2, R7, R4 ;  /* 0x0000000702064225 */ /* 0x002fc800078e0004 */
[----:B------:R-:W-:Y:S02]  /*0530*/  @P4 IMAD.MOV.U32 R16, RZ, RZ, R6 ;  /* 0x000000ffff104224 */ /* 0x000fe400078e0006 */
[----:B------:R-:W-:Y:S02]  /*0540*/  @P4 IMAD.IADD R17, R7, 0x1, R11 ;  /* 0x0000000107114824 */ /* 0x000fe400078e020b */
[----:B-----5:R-:W-:-:S04]  /*0550*/  @!P4 IMAD.WIDE.U32 R4, R9, R0, R2 ;  /* 0x000000000904c225 */ /* 0x020fc800078e0002 */
[----:B------:R-:W-:Y:S02]  /*0560*/  @!P4 IMAD.MOV.U32 R16, RZ, RZ, R4 ;  /* 0x000000ffff10c224 */ /* 0x000fe400078e0004 */
[----:B------:R-:W-:Y:S01]  /*0570*/  @!P4 IMAD.MOV.U32 R17, RZ, RZ, R5 ;  /* 0x000000ffff11c224 */ /* 0x000fe200078e0005 */
[----:B--2---:R-:W-:Y:S02]  /*0580*/  @!UP0 ULEA UR6, UR7, UR6, 0x18 ;  /* 0x0000000607068291 */ /* 0x004fe4000f8ec03f */
[----:B------:R0:W-:Y:S01]  /*0590*/  STL [R1+0x74], R16 ;  /* 0x0000741001007387 */ /* 0x0001e20000100800 */
[----:B------:R-:W-:-:S03]  /*05a0*/  VOTEU.ALL UP0, P0 ;  /* 0x00000000003f7886 */ /* 0x000fc60000000000 */
[----:B------:R0:W-:Y:S04]  /*05b0*/  STL [R1+0x70], R17 ;  /* 0x0000701101007387 */ /* 0x0001e80000100800 */
[----:B------:R-:W1:Y:S02]  /*05c0*/  FENCE.VIEW.ASYNC.S ;  /* 0x00000000000073c6 */ /* 0x000e640000000000 */
[----:B-1----:R0:W3:Y:S01]  /*05d0*/  @!UP0 SYNCS.EXCH.64 URZ, [UR6+0x50], UR4 ;  /* 0x00005004063f85b2 */ /* 0x0020e20008000100 */
[----:B------:R0:W3:Y:S01]  /*05e0*/  @!UP1 SYNCS.EXCH.64 URZ, [UR6+0x58], UR4 ;  /* 0x00005804063f95b2 */ /* 0x0000e20008000100 */
[----:B------:R-:W-:Y:S01]  /*05f0*/  NOP ;  /* 0x0000000000007918 */ /* 0x000fe20000000000 */
[----:B---34-:R-:W-:Y:S06]  /*0600*/  BAR.SYNC.DEFER_BLOCKING 0x0 ;  /* 0x0000000000007b1d */ /* 0x018fec0000010000 */
[----:B0-----:R-:W-:Y:S05]  /*0610*/  @!P1 BRA `(.L_x_3) ;  /* 0x000000e400809947 */ /* 0x001fea0003800000 */
[----:B------:R-:W-:-:S06]  /*0620*/  UISETP.GT.U32.AND UP0, UPT, UR10, 0x1, UPT ;  /* 0x000000010a00788c */ /* 0x000fcc000bf04070 */
[----:B------:R-:W-:-:S13]  /*0630*/  PLOP3.LUT P0, PT, PT, PT, UP0, 0x80, 0x0 ;  /* 0x000000000000781c */ /* 0x000fda0003f0f008 */
[----:B------:R-:W-:Y:S05]  /*0640*/  @P0 EXIT ;  /* 0x000000000000094d */ /* 0x000fea0003800000 */
[----:B------:R-:W-:Y:S01]  /*0650*/  IMAD.MOV.U32 R6, RZ, RZ, -0x1 ;  /* 0xffffffffff067424 */ /* 0x000fe200078e00ff */
[----:B------:R-:W-:Y:S01]  /*0660*/  ULDC.64 UR4, c[0x0][0x650] ;  /* 0x0001940000047ab9 */ /* 0x000fe20000000a00 */
[----:B------:R-:W-:Y:S01]  /*0670*/  IMAD.MOV.U32 R5, RZ, RZ, -0x1 ;  /* 0xffffffffff057424 */ /* 0x000fe200078e00ff */
[----:B------:R-:W-:Y:S01]  /*0680*/  ISETP.GE.U32.AND P0, PT, R16, UR4, PT ;  /* 0x0000000410007c0c */ /* 0x000fe2000bf06070 */
[----:B------:R-:W-:Y:S01]  /*0690*/  UMOV UR12, 0xffffffff ;  /* 0xffffffff000c7882 */ /* 0x000fe20000000000 */
[----:B------:R0:W-:Y:S01]  /*06a0*/  STL [R1+0x7c], R6 ;  /* 0x00007c0601007387 */ /* 0x0001e20000100800 */
[----:B------:R-:W-:Y:S02]  /*06b0*/  PRMT R4, RZ, 0x7610, R4 ;  /* 0x00007610ff047816 */ /* 0x000fe40000000004 */
[----:B------:R-:W-:Y:S01]  /*06c0*/  ISETP.GE.U32.AND.EX P0, PT, R17, UR5, PT, P0 ;  /* 0x0000000511007c0c */ /* 0x000fe2000bf06100 */
[----:B------:R0:W-:-:S12]  /*06d0*/  STL [R1+0x78], R5 ;  /* 0x0000780501007387 */ /* 0x0001d80000100800 */
[----:B0-----:R-:W-:Y:S05]  /*06e0*/  @P0 BRA `(.L_x_4) ;  /* 0x0000000400680947 */ /* 0x001fea0003800000 */
[----:B------:R-:W0:Y:S01]  /*06f0*/  LDC.64 R12, c[0x0][0x628] ;  /* 0x00018a00ff0c7b82 */ /* 0x000e220000000a00 */
[----:B------:R-:W-:Y:S02]  /*0700*/  IMAD.MOV.U32 R4, RZ, RZ, R16 ;  /* 0x000000ffff047224 */ /* 0x000fe400078e0010 */
[----:B------:R-:W-:-:S05]  /*0710*/  IMAD.MOV.U32 R5, RZ, RZ, R17 ;  /* 0x000000ffff057224 */ /* 0x000fca00078e0011 */
[----:B------:R-:W1:Y:S08]  /*0720*/  LDC R10, c[0x0][0x630] ;  /* 0x00018c00ff0a7b82 */ /* 0x000e700000000800 */
[----:B------:R-:W2:Y:S01]  /*0730*/  LDC.64 R14, c[0x0][0x620] ;  /* 0x00018800ff0e7b82 */ /* 0x000ea20000000a00 */
[----:B0-----:R-:W-:-:S04]  /*0740*/  ISETP.NE.U32.AND P0, PT, R12, RZ, PT ;  /* 0x000000ff0c00720c */ /* 0x001fc80003f05070 */
[----:B------:R-:W-:-:S13]  /*0750*/  ISETP.NE.AND.EX P0, PT, R13, RZ, PT, P0 ;  /* 0x000000ff0d00720c */ /* 0x000fda0003f05300 */
[----:B-12---:R-:W-:Y:S05]  /*0760*/  @!P0 BRA `(.L_x_5) ;  /* 0x0000000000288947 */ /* 0x006fea0003800000 */
[----:B------:R-:W0:Y:S02]  /*0770*/  LDC R9, c[0x0][0x634] ;  /* 0x00018d00ff097b82 */ /* 0x000e240000000800 */
[----:B0-----:R-:W-:-:S05]  /*0780*/  IADD3 R9, P0, R16, R9, RZ ;  /* 0x0000000910097210 */ /* 0x001fca0007f1e0ff */
[----:B------:R-:W-:-:S04]  /*0790*/  IMAD.X R11, RZ, RZ, R17, P0 ;  /* 0x000000ffff0b7224 */ /* 0x000fc800000e0611 */
[----:B------:R-:W-:-:S04]  /*07a0*/  IMAD.WIDE.U32 R4, R11, R12, RZ ;  /* 0x0000000c0b047225 */ /* 0x000fc800078e00ff */
[----:B------:R-:W-:-:S04]  /*07b0*/  IMAD.WIDE.U32 R6, P0, R9, R13, R4 ;  /* 0x0000000d09067225 */ /* 0x000fc80007800004 */
[----:B------:R-:W-:-:S04]  /*07c0*/  IMAD.WIDE.U32 R4, R9, R12, RZ ;  /* 0x0000000c09047225 */ /* 0x000fc800078e00ff */
[----:B------:R-:W-:Y:S01]  /*07d0*/  IMAD.X R9, RZ, RZ, RZ, P0 ;  /* 0x000000ffff097224 */ /* 0x000fe200000e06ff */
[----:B------:R-:W-:Y:S01]  /*07e0*/  IADD3 RZ, P0, R5, R6, RZ ;  /* 0x0000000605ff7210 */ /* 0x000fe20007f1e0ff */
[----:B------:R-:W-:-:S04]  /*07f0*/  IMAD.MOV.U32 R8, RZ, RZ, R7 ;  /* 0x000000ffff087224 */ /* 0x000fc800078e0007 */
[----:B------:R-:W-:-:S08]  /*0800*/  IMAD.WIDE.U32.X R4, R11, R13, R8, P0 ;  /* 0x0000000d0b047225 */ /* 0x000fd000000e0408 */
.L_x_5:
[-CC-:B------:R-:W-:Y:S01]  /*0810*/  SHF.R.U64 R24, R4, R10.reuse, R5.reuse ;  /* 0x0000000a04187219 */ /* 0x180fe20000001205 */
[----:B------:R-:W0:Y:S01]  /*0820*/  LDC R8, c[0x0][0x618] ;  /* 0x00018600ff087b82 */ /* 0x000e220000000800 */
[----:B------:R-:W-:Y:S01]  /*0830*/  SHF.R.U32.HI R4, RZ, R10, R5 ;  /* 0x0000000aff047219 */ /* 0x000fe20000011605 */
[----:B------:R-:W-:Y:S01]  /*0840*/  ULDC UR4, c[0x0][0x150] ;  /* 0x0000540000047ab9 */ /* 0x000fe20000000800 */
[----:B------:R-:W-:Y:S01]  /*0850*/  IADD3 R9, P0, RZ, -R24, RZ ;  /* 0x80000018ff097210 */ /* 0x000fe20007f1e0ff */
[----:B------:R-:W-:Y:S01]  /*0860*/  IMAD.MOV.U32 R5, RZ, RZ, R17 ;  /* 0x000000ffff057224 */ /* 0x000fe200078e0011 */
[----:B------:R-:W-:-:S03]  /*0870*/  I2FP.F32.U32 R3, R2 ;  /* 0x0000000200037245 */ /* 0x000fc60000201000 */
[----:B------:R-:W1:Y:S01]  /*0880*/  LDC.64 R18, c[0x0][0x640] ;  /* 0x00019000ff127b82 */ /* 0x000e620000000a00 */
[----:B------:R-:W-:Y:S02]  /*0890*/  IMAD.X R11, RZ, RZ, ~R4, P0 ;  /* 0x000000ffff0b7224 */ /* 0x000fe400000e0e04 */
[----:B------:R-:W-:Y:S01]  /*08a0*/  FMUL R3, R3, UR4 ;  /* 0x0000000403037c20 */ /* 0x000fe20008400000 */
[----:B------:R-:W-:Y:S01]  /*08b0*/  IMAD.MOV.U32 R4, RZ, RZ, R16 ;  /* 0x000000ffff047224 */ /* 0x000fe200078e0010 */
[----:B------:R-:W-:Y:S01]  /*08c0*/  ULDC UR4, c[0x0][0x154] ;  /* 0x0000550000047ab9 */ /* 0x000fe20000000800 */
[-C--:B------:R-:W-:Y:S02]  /*08d0*/  IMAD R6, R11, R14.reuse, RZ ;  /* 0x0000000e0b067224 */ /* 0x080fe400078e02ff */
[C---:B------:R-:W-:Y:S01]  /*08e0*/  IMAD.WIDE.U32 R4, R9.reuse, R14, R4 ;  /* 0x0000000e09047225 */ /* 0x040fe200078e0004 */
[----:B------:R-:W2:Y:S01]  /*08f0*/  LDC R10, c[0x0][0x608] ;  /* 0x00018200ff0a7b82 */ /* 0x000ea20000000800 */
[----:B------:R-:W3:Y:S02]  /*0900*/  F2I.U32.TRUNC.NTZ R3, R3 ;  /* 0x0000000300037305 */ /* 0x000ee4000020f000 */
[----:B------:R-:W-:-:S04]  /*0910*/  IMAD R9, R9, R15, R6 ;  /* 0x0000000f09097224 */ /* 0x000fc800078e0206 */
[----:B------:R-:W-:Y:S01]  /*0920*/  IMAD.IADD R5, R5, 0x1, R9 ;  /* 0x0000000105057824 */ /* 0x000fe200078e0209 */
[----:B------:R-:W4:Y:S01]  /*0930*/  LDC R7, c[0x0][0x144] ;  /* 0x00005100ff077b82 */ /* 0x000f220000000800 */
[----:B------:R-:W-:-:S03]  /*0940*/  IMAD.MOV.U32 R9, RZ, RZ, 0x1 ;  /* 0x00000001ff097424 */ /* 0x000fc600078e00ff */
[----:B0-----:R-:W-:Y:S02]  /*0950*/  SHF.R.U64 R12, R4, R8, R5 ;  /* 0x00000008040c7219 */ /* 0x001fe40000001205 */
[----:B------:R-:W-:Y:S02]  /*0960*/  I2FP.F32.U32 R4, R0 ;  /* 0x0000000000047245 */ /* 0x000fe40000201000 */
[----:B------:R-:W0:Y:S01]  /*0970*/  LDC R14, c[0x0][0x658] ;  /* 0x00019600ff0e7b82 */ /* 0x000e220000000800 */
[----:B-1----:R-:W-:Y:S01]  /*0980*/  ISETP.NE.U32.AND P0, PT, R18, RZ, PT ;  /* 0x000000ff1200720c */ /* 0x002fe20003f05070 */
[----:B---3--:R-:W-:Y:S02]  /*0990*/  IMAD.MOV R6, RZ, RZ, -R3 ;  /* 0x000000ffff067224 */ /* 0x008fe400078e0a03 */
[----:B------:R-:W-:Y:S01]  /*09a0*/  FMUL R4, R4, UR4 ;  /* 0x0000000404047c20 */ /* 0x000fe20008400000 */
[----:B------:R-:W-:Y:S01]  /*09b0*/  SHF.R.U32.HI R3, RZ, R8, R5 ;  /* 0x00000008ff037219 */ /* 0x000fe20000011605 */
[----:B------:R-:W-:Y:S01]  /*09c0*/  IMAD.MOV.U32 R5, RZ, RZ, -0x1 ;  /* 0xffffffffff057424 */ /* 0x000fe200078e00ff */
[----:B------:R-:W-:Y:S01]  /*09d0*/  ISETP.NE.AND.EX P0, PT, R19, RZ, PT, P0 ;  /* 0x000000ff1300720c */ /* 0x000fe20003f05300 */
[----:B------:R1:W3:Y:S01]  /*09e0*/  F2I.U32.TRUNC.NTZ R11, R4 ;  /* 0x00000004000b7305 */ /* 0x0002e2000020f000 */
[----:B------:R-:W1:Y:S01]  /*09f0*/  LDC R13, c[0x0][0x148] ;  /* 0x00005200ff0d7b82 */ /* 0x000e620000000800 */
[----:B--2---:R-:W-:-:S02]  /*0a00*/  SHF.R.U64 R23, R12, R10, R3 ;  /* 0x0000000a0c177219 */ /* 0x004fc40000001203 */
[----:B------:R-:W-:-:S05]  /*0a10*/  SHF.R.U32.HI R3, RZ, R10, R3 ;  /* 0x0000000aff037219 */ /* 0x000fca0000011603 */
[----:B------:R-:W2:Y:S01]  /*0a20*/  LDC R17, c[0x0][0x600] ;  /* 0x00018000ff117b82 */ /* 0x000ea20000000800 */
[----:B----4-:R-:W-:-:S07]  /*0a30*/  IMAD R8, R7, R6, R2 ;  /* 0x0000000607087224 */ /* 0x010fce00078e0202 */
[----:B------:R-:W4:Y:S01]  /*0a40*/  LDC R16, c[0x0][0x648] ;  /* 0x00019200ff107b82 */ /* 0x000f220000000800 */
[-C--:B0-----:R-:W-:Y:S02]  /*0a50*/  SHF.L.U32 R2, R5, R14.reuse, RZ ;  /* 0x0000000e05027219 */ /* 0x081fe400000006ff */
[--C-:B------:R-:W-:Y:S02]  /*0a60*/  SHF.R.U64 R22, R23, R14, R3.reuse ;  /* 0x0000000e17167219 */ /* 0x100fe40000001203 */
[----:B------:R-:W-:Y:S02]  /*0a70*/  LOP3.LUT R10, RZ, R2, RZ, 0x33, !PT ;  /* 0x00000002ff0a7212 */ /* 0x000fe400078e33ff */
[-C--:B------:R-:W-:Y:S01]  /*0a80*/  SHF.R.U32.HI R3, RZ, R14.reuse, R3 ;  /* 0x0000000eff037219 */ /* 0x080fe20000011603 */
[----:B------:R-:W0:Y:S01]  /*0a90*/  LDC R21, c[0x0][0x638] ;  /* 0x00018e00ff157b82 */ /* 0x000e220000000800 */
[----:B------:R-:W-:Y:S01]  /*0aa0*/  SHF.L.U32 R9, R9, R14, RZ ;  /* 0x0000000e09097219 */ /* 0x000fe200000006ff */
[----:B------:R-:W-:-:S06]  /*0ab0*/  IMAD.MOV.U32 R2, RZ, RZ, R22 ;  /* 0x000000ffff027224 */ /* 0x000fcc00078e0016 */
[----:B------:R-:W0:Y:S01]  /*0ac0*/  LDC R20, c[0x0][0x610] ;  /* 0x00018400ff147b82 */ /* 0x000e220000000800 */
[----:B-1-3--:R-:W-:Y:S05]  /*0ad0*/  @!P0 BRA `(.L_x_6) ;  /* 0x0000000000288947 */ /* 0x00afea0003800000 */
[----:B------:R-:W1:Y:S02]  /*0ae0*/  LDC R7, c[0x0][0x64c] ;  /* 0x00019300ff077b82 */ /* 0x000e640000000800 */
[----:B-1----:R-:W-:-:S05]  /*0af0*/  IADD3 R7, P0, R22, R7, RZ ;  /* 0x0000000716077210 */ /* 0x002fca0007f1e0ff */
        /* <DEDUP_REMOVED lines=8> */
.L_x_6:
[----:B----4-:R-:W-:Y:S01]  /*0b80*/  SHF.R.U64 R2, R2, R16, R3 ;  /* 0x0000001002027219 */ /* 0x010fe20000001203 */
[----:B--2---:R-:W-:Y:S01]  /*0b90*/  VIADD R3, R17, 0xffffffff ;  /* 0xffffffff11037836 */ /* 0x004fe20000000000 */
[----:B------:R-:W-:Y:S01]  /*0ba0*/  LOP3.LUT R10, R23, R10, RZ, 0xc0, !PT ;  /* 0x0000000a170a7212 */ /* 0x000fe200078ec0ff */
[----:B------:R-:W-:Y:S01]  /*0bb0*/  IMAD.MOV R11, RZ, RZ, -R11 ;  /* 0x000000ffff0b7224 */ /* 0x000fe200078e0a0b */
[----:B------:R-:W-:Y:S01]  /*0bc0*/  R2UR UR12, R24 ;  /* 0x00000000180c72ca */ /* 0x000fe200000e0000 */
[----:B------:R-:W-:Y:S01]  /*0bd0*/  IMAD.MOV R4, RZ, RZ, -R2 ;  /* 0x000000ffff047224 */ /* 0x000fe200078e0a02 */
[----:B------:R-:W-:Y:S01]  /*0be0*/  LOP3.LUT R3, R12, R3, RZ, 0xc0, !PT ;  /* 0x000000030c037212 */ /* 0x000fe200078ec0ff */
[----:B------:R-:W-:Y:S02]  /*0bf0*/  @P4 IMAD R8, R13, R11, R0 ;  /* 0x0000000b0d084224 */ /* 0x000fe400078e0200 */
[----:B------:R-:W-:Y:S02]  /*0c00*/  IMAD R9, R9, R2, R10 ;  /* 0x0000000209097224 */ /* 0x000fe400078e020a */
[----:B0-----:R-:W-:-:S02]  /*0c10*/  IMAD R0, R4, R21, R22 ;  /* 0x0000001504007224 */ /* 0x001fc400078e0216 */
[----:B------:R-:W-:Y:S02]  /*0c20*/  IMAD R8, R9, R20, R8 ;  /* 0x0000001409087224 */ /* 0x000fe400078e0208 */
[----:B------:R-:W-:Y:S02]  /*0c30*/  IMAD R3, R0, R17, R3 ;  /* 0x0000001100037224 */ /* 0x000fe400078e0203 */
[----:B------:R-:W-:-:S03]  /*0c40*/  IMAD.MOV.U32 R4, RZ, RZ, 0x1 ;  /* 0x00000001ff047424 */ /* 0x000fc600078e00ff */
[----:B------:R-:W-:Y:S02]  /*0c50*/  SEL R2, R3, R8, !P4 ;  /* 0x0000000803027207 */ /* 0x000fe40006000000 */
[----:B------:R-:W-:-:S03]  /*0c60*/  SEL R0, R8, R3, !P4 ;  /* 0x0000000308007207 */ /* 0x000fc60006000000 */
[----:B------:R0:W-:Y:S04]  /*0c70*/  STL [R1+0x78], R2 ;  /* 0x0000780201007387 */ /* 0x0001e80000100800 */
[----:B------:R0:W-:Y:S02]  /*0c80*/  STL [R1+0x7c], R0 ;  /* 0x00007c0001007387 */ /* 0x0001e40000100800 */
.L_x_4:
[----:B------:R-:W-:-:S08]  /*0c90*/  NOP ;  /* 0x0000000000007918 */ /* 0x000fd00000000000 */
[----:B------:R-:W1:Y:S02]  /*0ca0*/  USETMAXREG.TRY_ALLOC.CTAPOOL UP0, 0xe8 ;  /* 0x000000e8000079c8 */ /* 0x000e640008000600 */
[----:B-1----:R-:W-:-:S13]  /*0cb0*/  PLOP3.LUT P0, PT, PT, PT, UP0, 0x80, 0x0 ;  /* 0x000000000000781c */ /* 0x002fda0003f0f008 */
[----:B------:R-:W-:Y:S05]  /*0cc0*/  @!P0 BRA `(.L_x_4) ;  /* 0xfffffffc00f08947 */ /* 0x000fea000383ffff */
[----:B------:R-:W-:Y:S01]  /*0cd0*/  ULDC.64 UR4, c[0x0][0x598] ;  /* 0x0001660000047ab9 */ /* 0x000fe20000000a00 */
[----:B------:R-:W-:Y:S01]  /*0ce0*/  ULDC.64 UR14, c[0x0][0x208] ;  /* 0x00008200000e7ab9 */ /* 0x000fe20000000a00 */
[----:B------:R-:W-:-:S04]  /*0cf0*/  ISETP.NE.U32.AND P0, PT, RZ, UR4, PT ;  /* 0x00000004ff007c0c */ /* 0x000fc8000bf05070 */
[----:B------:R-:W-:-:S13]  /*0d00*/  ISETP.NE.AND.EX P0, PT, RZ, UR5, PT, P0 ;  /* 0x00000005ff007c0c */ /* 0x000fda000bf05300 */
[----:B------:R-:W-:Y:S05]  /*0d10*/  @!P0 BRA `(.L_x_7) ;  /* 0x0000000000208947 */ /* 0x000fea0003800000 */
[----:B0-----:R-:W0:Y:S02]  /*0d20*/  LDC.64 R2, c[0x0][0x598] ;  /* 0x00016600ff027b82 */ /* 0x001e240000000a00 */
[----:B0-----:R-:W2:Y:S02]  /*0d30*/  LDG.E.64 R2, desc[UR14][R2.64] ;  /* 0x0000000e02027981 */ /* 0x001ea4000c1e1b00 */
[----:B--2---:R-:W-:-:S04]  /*0d40*/  ISETP.NE.U32.AND P0, PT, R2, RZ, PT ;  /* 0x000000ff0200720c */ /* 0x004fc80003f05070 */
[----:B------:R-:W-:-:S13]  /*0d50*/  ISETP.NE.AND.EX P0, PT, R3, RZ, PT, P0 ;  /* 0x000000ff0300720c */ /* 0x000fda0003f05300 */
[----:B------:R-:W-:Y:S05]  /*0d60*/  @!P0 BRA `(.L_x_7) ;  /* 0x00000000000c8947 */ /* 0x000fea0003800000 */
[----:B------:R-:W2:Y:S02]  /*0d70*/  LD.E R2, desc[UR14][R2.64] ;  /* 0x0000000e02027980 */ /* 0x000ea4000c101900 */
[----:B--2---:R-:W-:Y:S01]  /*0d80*/  R2UR UR20, R2 ;  /* 0x00000000021472ca */ /* 0x004fe200000e0000 */
[----:B------:R-:W-:-:S14]  /*0d90*/  BRA `(.L_x_8) ;  /* 0x0000000000247947 */ /* 0x000fdc0003800000 */
.L_x_7:
[----:B------:R-:W-:Y:S02]  /*0da0*/  ULDC.64 UR4, c[0x0][0x588] ;  /* 0x0001620000047ab9 */ /* 0x000fe40000000a00 */
[----:B------:R-:W-:-:S04]  /*0db0*/  ISETP.NE.U32.AND P0, PT, RZ, UR4, PT ;  /* 0x00000004ff007c0c */ /* 0x000fc8000bf05070 */
[----:B------:R-:W-:-:S13]  /*0dc0*/  ISETP.NE.AND.EX P0, PT, RZ, UR5, PT, P0 ;  /* 0x00000005ff007c0c */ /* 0x000fda000bf05300 */
[----:B------:R-:W-:Y:S05]  /*0dd0*/  @!P0 BRA `(.L_x_9) ;  /* 0x0000000000108947 */ /* 0x000fea0003800000 */
[----:B0-----:R-:W0:Y:S02]  /*0de0*/  LDC.64 R2, c[0x0][0x588] ;  /* 0x00016200ff027b82 */ /* 0x001e240000000a00 */
[----:B0-----:R-:W2:Y:S02]  /*0df0*/  LDG.E R2, desc[UR14][R2.64] ;  /* 0x0000000e02027981 */ /* 0x001ea4000c1e1900 */
[----:B--2---:R-:W-:Y:S01]  /*0e00*/  R2UR UR20, R2 ;  /* 0x00000000021472ca */ /* 0x004fe200000e0000 */
[----:B------:R-:W-:-:S14]  /*0e10*/  BRA `(.L_x_8) ;  /* 0x0000000000047947 */ /* 0x000fdc0003800000 */
.L_x_9:
[----:B------:R-:W-:-:S05]  /*0e20*/  ULDC UR20, c[0x0][0x580] ;  /* 0x0001600000147ab9 */ /* 0x000fca0000000800 */
.L_x_8:
[----:B------:R-:W-:Y:S02]  /*0e30*/  ULDC.64 UR4, c[0x0][0x5a0] ;  /* 0x0001680000047ab9 */ /* 0x000fe40000000a00 */
        /* <DEDUP_REMOVED lines=11> */
.L_x_10:
        /* <DEDUP_REMOVED lines=8> */
.L_x_12:
[----:B------:R-:W-:-:S05]  /*0f70*/  ULDC UR21, c[0x0][0x584] ;  /* 0x0001610000157ab9 */ /* 0x000fca0000000800 */
.L_x_11:
[----:B------:R-:W-:-:S13]  /*0f80*/  LOP3.LUT P0, RZ, R4, 0xff, RZ, 0xc0, !PT ;  /* 0x000000ff04ff7812 */ /* 0x000fda000780c0ff */
[----:B------:R-:W-:Y:S05]  /*0f90*/  @!P0 EXIT ;  /* 0x000000000000894d */ /* 0x000fea0003800000 */
[----:B------:R-:W-:Y:S01]  /*0fa0*/  ULDC UR4, c[0x0][0x28c] ;  /* 0x0000a30000047ab9 */ /* 0x000fe20000000800 */
[----:B------:R-:W-:Y:S02]  /*0fb0*/  ULOP3.LUT UR22, UR13, 0x1, URZ, 0xfc, !UPT ;  /* 0x000000010d167892 */ /* 0x000fe4000f8efc3f */
[----:B------:R-:W-:-:S04]  /*0fc0*/  UIADD3 UR4, UR4, 0x7f, URZ ;  /* 0x0000007f04047890 */ /* 0x000fc8000fffe03f */
[----:B------:R-:W-:-:S04]  /*0fd0*/  USHF.R.S32.HI UR5, URZ, 0x1f, UR4 ;  /* 0x0000001f3f057899 */ /* 0x000fc80008011404 */
[----:B------:R-:W-:-:S03]  /*0fe0*/  ULEA.HI UR5, UR5, UR4, URZ, 0x7 ;  /* 0x0000000405057291 */ /* 0x000fc6000f8f383f */
[----:B------:R-:W-:Y:S01]  /*0ff0*/  UMOV UR4, URZ ;  /* 0x0000003f00047c82 */ /* 0x000fe20008000000 */
[----:B------:R-:W-:-:S03]  /*1000*/  USHF.R.S32.HI UR9, URZ, 0x7, UR5 ;  /* 0x000000073f097899 */ /* 0x000fc60008011405 */
[----:B------:R-:W-:-:S09]  /*1010*/  UMOV UR5, URZ ;  /* 0x0000003f00057c82 */ /* 0x000fd20008000000 */
.L_x_293:
[----:B0-----:R-:W0:Y:S01]  /*1020*/  S2R R0, SR_TID.X ;  /* 0x0000000000007919 */ /* 0x001e220000002100 */
[----:B-1----:R-:W1:Y:S01]  /*1030*/  S2UR UR18, SR_CgaCtaId ;  /* 0x00000000001279c3 */ /* 0x002e620000008800 */
[----:B------:R-:W-:Y:S01]  /*1040*/  UMOV UR17, 0x400 ;  /* 0x0000040000117882 */ /* 0x000fe20000000000 */
[----:B------:R-:W-:Y:S01]  /*1050*/  UMOV UR6, URZ ;  /* 0x0000003f00067c82 */ /* 0x000fe20008000000 */
[----:B------:R-:W-:Y:S01]  /*1060*/  STL [R1+0x6c], RZ ;  /* 0x00006cff01007387 */ /* 0x000fe20000100800 */
[----:B------:R-:W-:Y:S01]  /*1070*/  UMOV UR7, URZ ;  /* 0x0000003f00077c82 */ /* 0x000fe20008000000 */
[----:B------:R-:W-:Y:S01]  /*1080*/  UMOV UR8, URZ ;  /* 0x0000003f00087c82 */ /* 0x000fe20008000000 */
[----:B------:R-:W-:Y:S01]  /*1090*/  UMOV UR23, UR5 ;  /* 0x0000000500177c82 */ /* 0x000fe20008000000 */
[----:B------:R-:W-:Y:S01]  /*10a0*/  STL [R1+0x68], RZ ;  /* 0x000068ff01007387 */ /* 0x000fe20000100800 */
[----:B--2---:R-:W2:Y:S01]  /*10b0*/  LDC R2, c[0x0][0x28c] ;  /* 0x0000a300ff027b82 */ /* 0x004ea20000000800 */
[----:B------:R-:W-:Y:S01]  /*10c0*/  UMOV UR24, UR4 ;  /* 0x0000000400187c82 */ /* 0x000fe20008000000 */
[----:B------:R-:W-:Y:S01]  /*10d0*/  CS2R R4, SRZ ;  /* 0x0000000000047805 */ /* 0x000fe2000001ff00 */
[----:B------:R-:W-:Y:S01]  /*10e0*/  STL [R1+0x64], RZ ;  /* 0x000064ff01007387 */ /* 0x000fe20000100800 */
[----:B------:R-:W-:-:S02]  /*10f0*/  CS2R R6, SRZ ;  /* 0x0000000000067805 */ /* 0x000fc4000001ff00 */
[----:B------:R-:W-:Y:S02]  /*1100*/  CS2R R8, SRZ ;  /* 0x0000000000087805 */ /* 0x000fe4000001ff00 */
[----:B------:R-:W-:Y:S01]  /*1110*/  CS2R R10, SRZ ;  /* 0x00000000000a7805 */ /* 0x000fe2000001ff00 */
[----:B------:R-:W-:Y:S01]  /*1120*/  STL [R1+0x60], RZ ;  /* 0x000060ff01007387 */ /* 0x000fe20000100800 */
[----:B------:R-:W-:Y:S02]  /*1130*/  CS2R R12, SRZ ;  /* 0x00000000000c7805 */ /* 0x000fe4000001ff00 */
[----:B------:R-:W-:Y:S02]  /*1140*/  CS2R R14, SRZ ;  /* 0x00000000000e7805 */ /* 0x000fe4000001ff00 */
        /* <DEDUP_REMOVED lines=12> */
[----:B------:R-:W-:Y:S02]  /*1210*/  CS2R R162, SRZ ;  /* 0x0000000000a27805 */ /* 0x000fe4000001ff00 */
[----:B0-----:R-:W-:Y:S01]  /*1220*/  LOP3.LUT R0, R0, 0x80, RZ, 0xc0, !PT ;  /* 0x0000008000007812 */ /* 0x001fe200078ec0ff */
[----:B------:R-:W-:Y:S01]  /*1230*/  STL [R1+0x50], RZ ;  /* 0x000050ff01007387 */ /* 0x000fe20000100800 */
[----:B--2---:R-:W-:Y:S02]  /*1240*/  ISETP.GE.AND P0, PT, R2, 0x1, PT ;  /* 0x000000010200780c */ /* 0x004fe40003f06270 */
[----:B------:R-:W-:Y:S02]  /*1250*/  CS2R R2, SRZ ;  /* 0x0000000000027805 */ /* 0x000fe4000001ff00 */
[----:B------:R-:W-:Y:S01]  /*1260*/  SHF.R.U32.HI R0, RZ, 0x7, R0 ;  /* 0x00000007ff007819 */ /* 0x000fe20000011600 */
        /* <DEDUP_REMOVED lines=8> */
[----:B------:R-:W0:Y:S01]  /*12f0*/  SHFL.IDX PT, R0, R0, RZ, 0x1f ;  /* 0x00001fff00007589 */ /* 0x000e2200000e0000 */
[----:B------:R-:W-:-:S02]  /*1300*/  CS2R R176, SRZ ;  /* 0x0000000000b07805 */ /* 0x000fc4000001ff00 */
[----:B------:R-:W-:Y:S02]  /*1310*/  CS2R R178, SRZ ;  /* 0x0000000000b27805 */ /* 0x000fe4000001ff00 */
[----:B------:R-:W-:Y:S01]  /*1320*/  CS2R R180, SRZ ;  /* 0x0000000000b47805 */ /* 0x000fe2000001ff00 */
[----:B------:R2:W-:Y:S01]  /*1330*/  STL [R1+0x44], RZ ;  /* 0x000044ff01007387 */ /* 0x0005e20000100800 */
[----:B------:R-:W-:Y:S02]  /*1340*/  CS2R R182, SRZ ;  /* 0x0000000000b67805 */ /* 0x000fe4000001ff00 */
[----:B------:R-:W-:Y:S02]  /*1350*/  CS2R R184, SRZ ;  /* 0x0000000000b87805 */ /* 0x000fe4000001ff00 */
[----:B------:R-:W-:Y:S01]  /*1360*/  CS2R R186, SRZ ;  /* 0x0000000000ba7805 */ /* 0x000fe2000001ff00 */
[----:B------:R2:W-:Y:S01]  /*1370*/  STL [R1+0x40], RZ ;  /* 0x000040ff01007387 */ /* 0x0005e20000100800 */
        /* <DEDUP_REMOVED lines=14> */
[----:B------:R-:W-:Y:S02]  /*1460*/  CS2R R210, SRZ ;  /* 0x0000000000d27805 */ /* 0x000fe4000001ff00 */
[----:B0-----:R-:W-:Y:S01]  /*1470*/  R2UR UR10, R0 ;  /* 0x00000000000a72ca */ /* 0x001fe200000e0000 */
[----:B------:R2:W-:Y:S01]  /*1480*/  STL [R1+0x30], RZ ;  /* 0x000030ff01007387 */ /* 0x0005e20000100800 */
[----:B------:R-:W-:Y:S01]  /*1490*/  IMAD.MOV.U32 R0, RZ, RZ, RZ ;  /* 0x000000ffff007224 */ /* 0x000fe200078e00ff */
[----:B------:R-:W-:-:S02]  /*14a0*/  CS2R R212, SRZ ;  /* 0x0000000000d47805 */ /* 0x000fc4000001ff00 */
[----:B------:R-:W-:Y:S01]  /*14b0*/  CS2R R214, SRZ ;  /* 0x0000000000d67805 */ /* 0x000fe2000001ff00 */
[----:B------:R2:W-:Y:S01]  /*14c0*/  STL [R1+0x2c], RZ ;  /* 0x00002cff01007387 */ /* 0x0005e20000100800 */
[----:B------:R-:W-:Y:S02]  /*14d0*/  CS2R R216, SRZ ;  /* 0x0000000000d87805 */ /* 0x000fe4000001ff00 */
[----:B------:R-:W-:Y:S02]  /*14e0*/  CS2R R218, SRZ ;  /* 0x0000000000da7805 */ /* 0x000fe4000001ff00 */
[----:B------:R-:W-:Y:S01]  /*14f0*/  CS2R R220, SRZ ;  /* 0x0000000000dc7805 */ /* 0x000fe2000001ff00 */
[----:B------:R2:W-:Y:S01]  /*1500*/  STL [R1+0x28], RZ ;  /* 0x000028ff01007387 */ /* 0x0005e20000100800 */
[----:B------:R-:W-:Y:S02]  /*1510*/  CS2R R222, SRZ ;  /* 0x0000000000de7805 */ /* 0x000fe4000001ff00 */
[----:B------:R-:W-:-:S02]  /*1520*/  CS2R R224, SRZ ;  /* 0x0000000000e07805 */ /* 0x000fc4000001ff00 */
[----:B------:R-:W-:Y:S01]  /*1530*/  CS2R R226, SRZ ;  /* 0x0000000000e27805 */ /* 0x000fe2000001ff00 */
[----:B------:R2:W-:Y:S01]  /*1540*/  STL [R1+0x24], RZ ;  /* 0x000024ff01007387 */ /* 0x0005e20000100800 */
[----:B------:R-:W-:Y:S01]  /*1550*/  ULEA.HI UR11, UR10, UR10, URZ, 0x1 ;  /* 0x0000000a0a0b7291 */ /* 0x000fe2000f8f083f */
[----:B------:R-:W-:Y:S01]  /*1560*/  IMAD.MOV.U32 R228, RZ, RZ, RZ ;  /* 0x000000ffffe47224 */ /* 0x000fe200078e00ff */
[----:B------:R-:W-:Y:S01]  /*1570*/  CS2R R88, SRZ ;  /* 0x0000000000587805 */ /* 0x000fe2000001ff00 */
[----:B------:R2:W-:Y:S01]  /*1580*/  STL [R1+0x20], RZ ;  /* 0x000020ff01007387 */ /* 0x0005e20000100800 */
[----:B------:R-:W-:Y:S01]  /*1590*/  ULOP3.LUT UR16, UR11, 0x7fffe, URZ, 0xc0, !UPT ;  /* 0x0007fffe0b107892 */ /* 0x000fe2000f8ec03f */
[----:B------:R-:W-:Y:S01]  /*15a0*/  CS2R R90, SRZ ;  /* 0x00000000005a7805 */ /* 0x000fe2000001ff00 */
[----:B-1----:R-:W-:Y:S01]  /*15b0*/  ULEA UR11, UR18, UR17, 0x18 ;  /* 0x00000011120b7291 */ /* 0x002fe2000f8ec03f */
[----:B------:R2:W-:Y:S01]  /*15c0*/  STL [R1+0x1c], RZ ;  /* 0x00001cff01007387 */ /* 0x0005e20000100800 */
[----:B------:R-:W-:Y:S01]  /*15d0*/  UIADD3 UR16, UR10, -UR16, URZ ;  /* 0x800000100a107290 */ /* 0x000fe2000fffe03f */
[----:B------:R-:W-:-:S02]  /*15e0*/  CS2R R92, SRZ ;  /* 0x00000000005c7805 */ /* 0x000fc4000001ff00 */
[----:B------:R-:W-:Y:S01]  /*15f0*/  CS2R R94, SRZ ;  /* 0x00000000005e7805 */ /* 0x000fe2000001ff00 */
[----:B------:R2:W-:Y:S01]  /*1600*/  STL [R1+0x18], RZ ;  /* 0x000018ff01007387 */ /* 0x0005e20000100800 */
[----:B------:R-:W-:Y:S01]  /*1610*/  ULEA UR16, UR16, UR11, 0xd ;  /* 0x0000000b10107291 */ /* 0x000fe2000f8e683f */
[----:B------:R-:W-:Y:S02]  /*1620*/  CS2R R96, SRZ ;  /* 0x0000000000607805 */ /* 0x000fe4000001ff00 */
[----:B------:R-:W-:Y:S01]  /*1630*/  CS2R R98, SRZ ;  /* 0x0000000000627805 */ /* 0x000fe2000001ff00 */
[----:B------:R2:W-:Y:S01]  /*1640*/  STL [R1+0x14], RZ ;  /* 0x000014ff01007387 */ /* 0x0005e20000100800 */
[----:B------:R-:W-:Y:S01]  /*1650*/  UIADD3 UR16, UR16, 0x100, URZ ;  /* 0x0000010010107890 */ /* 0x000fe2000fffe03f */
[----:B------:R-:W-:Y:S02]  /*1660*/  CS2R R100, SRZ ;  /* 0x0000000000647805 */ /* 0x000fe4000001ff00 */
[----:B------:R-:W-:Y:S01]  /*1670*/  CS2R R102, SRZ ;  /* 0x0000000000667805 */ /* 0x000fe2000001ff00 */
[----:B------:R2:W-:Y:S01]  /*1680*/  STL [R1+0x10], RZ ;  /* 0x000010ff01007387 */ /* 0x0005e20000100800 */
[----:B------:R-:W-:Y:S01]  /*1690*/  USHF.R.U32.HI UR10, URZ, 0x4, UR16 ;  /* 0x000000043f0a7899 */ /* 0x000fe20008011610 */
[----:B------:R-:W-:-:S02]  /*16a0*/  CS2R R104, SRZ ;  /* 0x0000000000687805 */ /* 0x000fc4000001ff00 */
[----:B------:R-:W-:Y:S01]  /*16b0*/  CS2R R106, SRZ ;  /* 0x00000000006a7805 */ /* 0x000fe2000001ff00 */
[----:B------:R2:W-:Y:S01]  /*16c0*/  STL [R1+0xc], RZ ;  /* 0x00000cff01007387 */ /* 0x0005e20000100800 */
[----:B------:R-:W-:Y:S01]  /*16d0*/  ULOP3.LUT UR10, UR10, 0x3fff, URZ, 0xc0, !UPT ;  /* 0x00003fff0a0a7892 */ /* 0x000fe2000f8ec03f */
        /* <DEDUP_REMOVED lines=10> */
[----:B------:R2:W-:Y:S01]  /*1780*/  STL [R1], RZ ;  /* 0x000000ff01007387 */ /* 0x0005e20000100800 */
[----:B------:R-:W-:Y:S02]  /*1790*/  CS2R R124, SRZ ;  /* 0x00000000007c7805 */ /* 0x000fe4000001ff00 */
[----:B------:R-:W-:Y:S02]  /*17a0*/  CS2R R126, SRZ ;  /* 0x00000000007e7805 */ /* 0x000fe4000001ff00 */
[----:B------:R-:W-:Y:S02]  /*17b0*/  CS2R R128, SRZ ;  /* 0x0000000000807805 */ /* 0x000fe4000001ff00 */
[----:B------:R-:W-:-:S02]  /*17c0*/  CS2R R130, SRZ ;  /* 0x0000000000827805 */ /* 0x000fc4000001ff00 */
[----:B------:R-:W-:Y:S02]  /*17d0*/  CS2R R132, SRZ ;  /* 0x0000000000847805 */ /* 0x000fe4000001ff00 */
[----:B------:R-:W-:Y:S02]  /*17e0*/  CS2R R134, SRZ ;  /* 0x0000000000867805 */ /* 0x000fe4000001ff00 */
        /* <DEDUP_REMOVED lines=9> */
[----:B---34-:R-:W-:-:S02]  /*1880*/  CS2R R26, SRZ ;  /* 0x00000000001a7805 */ /* 0x018fc4000001ff00 */
        /* <DEDUP_REMOVED lines=29> */
[----:B------:R-:W-:Y:S01]  /*1a60*/  CS2R R86, SRZ ;  /* 0x0000000000567805 */ /* 0x000fe2000001ff00 */
[----:B--2---:R-:W-:Y:S06]  /*1a70*/  @!P0 BRA `(.L_x_13) ;  /* 0x0000001000c08947 */ /* 0x004fec0003800000 */
[----:B------:R-:W-:-:S06]  /*1a80*/  UISETP.NE.AND UP0, UPT, UR22, 0x3, UPT ;  /* 0x000000031600788c */ /* 0x000fcc000bf05270 */
[----:B------:R-:W-:-:S13]  /*1a90*/  PLOP3.LUT P1, PT, PT, PT, UP0, 0x80, 0x0 ;  /* 0x000000000000781c */ /* 0x000fda0003f2f008 */
[----:B------:R-:W-:Y:S05]  /*1aa0*/  @!P1 BRA `(.L_x_14) ;  /* 0x0000000000049947 */ /* 0x000fea0003800000 */
[----:B------:R-:W-:Y:S01]  /*1ab0*/  BPT.TRAP 0x1 ;  /* 0x000000040000795c */ /* 0x000fe20000300000 */
.L_x_14:
[----:B------:R-:W-:Y:S01]  /*1ac0*/  ULEA UR6, UR5, UR11, 0x3 ;  /* 0x0000000b05067291 */ /* 0x000fe2000f8e183f */
[----:B------:R-:W-:-:S05]  /*1ad0*/  IMAD.U32 R0, RZ, RZ, UR4 ;  /* 0x00000004ff007e24 */ /* 0x000fca000f8e00ff */
[----:B------:R-:W-:-:S04]  /*1ae0*/  SHF.L.U32 R0, R0, 0x1f, RZ ;  /* 0x0000001f00007819 */ /* 0x000fc800000006ff */
[----:B------:R0:W1:Y:S01]  /*1af0*/  SYNCS.PHASECHK.TRANS64.TRYWAIT P0, [UR6], R0 ;  /* 0x00000000ff0075a7 */ /* 0x0000620008000146 */
[----:B------:R-:W-:Y:S05]  /*1b00*/  @!P1 BRA `(.L_x_15) ;  /* 0x0000000000049947 */ /* 0x000fea0003800000 */
[----:B------:R-:W-:Y:S01]  /*1b10*/  BPT.TRAP 0x1 ;  /* 0x000000040000795c */ /* 0x000fe20000300000 */
.L_x_15:
[----:B-1----:R-:W-:Y:S05]  /*1b20*/  @P0 BRA `(.L_x_16) ;  /* 0x0000000000080947 */ /* 0x002fea0003800000 */
[----:B------:R-:W1:Y:S02]  /*1b30*/  SYNCS.PHASECHK.TRANS64.TRYWAIT P0, [UR6], R0 ;  /* 0x00000000ff0075a7 */ /* 0x000e640008000146 */
[----:B-1----:R-:W-:Y:S05]  /*1b40*/  @!P0 BRA `(.L_x_17) ;  /* 0x000000e400f08947 */ /* 0x002fea0003800000 */
.L_x_16:
[----:B------:R-:W-:Y:S01]  /*1b50*/  UIADD3 UR6, UR11, 0x20100, URZ ;  /* 0x000201000b067890 */ /* 0x000fe2000fffe03f */
[----:B------:R-:W-:Y:S01]  /*1b60*/  WARPGROUP.ARRIVE ;  /* 0x00000000000079c5 */ /* 0x000fe20000000000 */
[----:B------:R-:W-:Y:S01]  /*1b70*/  ULOP3.LUT UR7, UR10, 0x10000, URZ, 0xfc, !UPT ;  /* 0x000100000a077892 */ /* 0x000fe2000f8efc3f */
[----:B------:R2:W-:Y:S01]  /*1b80*/  STL [R1+0x6c], RZ ;  /* 0x00006cff01007387 */ /* 0x0005e20000100800 */
[----:B------:R-:W-:Y:S01]  /*1b90*/  USHF.R.U32.HI UR6, URZ, 0x4, UR6 ;  /* 0x000000043f067899 */ /* 0x000fe20008011606 */
[----:B01----:R-:W-:Y:S01]  /*1ba0*/  IMAD.MOV.U32 R0, RZ, RZ, RZ ;  /* 0x000000ffff007224 */ /* 0x003fe200078e00ff */
[----:B------:R-:W-:Y:S01]  /*1bb0*/  ULEA UR7, UR5, UR7, 0xb ;  /* 0x0000000705077291 */ /* 0x000fe2000f8e583f */
[----:B------:R2:W-:Y:S01]  /*1bc0*/  STL [R1+0x68], RZ ;  /* 0x000068ff01007387 */ /* 0x0005e20000100800 */
[----:B------:R-:W-:Y:S01]  /*1bd0*/  ULOP3.LUT UR6, UR6, 0x3fff, URZ, 0xc0, !UPT ;  /* 0x00003fff06067892 */ /* 0x000fe2000f8ec03f */
[----:B------:R-:W-:Y:S01]  /*1be0*/  CS2R R2, SRZ ;  /* 0x0000000000027805 */ /* 0x000fe2000001ff00 */
[----:B------:R-:W-:Y:S01]  /*1bf0*/  UMOV UR17, 0x40000040 ;  /* 0x4000004000117882 */ /* 0x000fe20000000000 */
[----:B------:R-:W-:Y:S01]  /*1c00*/  UMOV UR19, 0x40000040 ;  /* 0x4000004000137882 */ /* 0x000fe20000000000 */
[----:B------:R-:W-:Y:S01]  /*1c10*/  ULOP3.LUT UR6, UR6, 0x10000, URZ, 0xfc, !UPT ;  /* 0x0001000006067892 */ /* 0x000fe2000f8efc3f */
[----:B------:R2:W-:Y:S01]  /*1c20*/  STL [R1+0x64], RZ ;  /* 0x000064ff01007387 */ /* 0x0005e20000100800 */
[----:B------:R-:W-:Y:S01]  /*1c30*/  UMOV UR16, UR7 ;  /* 0x0000000700107c82 */ /* 0x000fe20008000000 */
[----:B------:R-:W-:Y:S01]  /*1c40*/  CS2R R4, SRZ ;  /* 0x0000000000047805 */ /* 0x000fe2000001ff00 */
[----:B------:R-:W-:Y:S01]  /*1c50*/  ULEA UR8, UR5, UR6, 0xa ;  /* 0x0000000605087291 */ /* 0x000fe2000f8e503f */
[----:B------:R2:W-:Y:S01]  /*1c60*/  STL [R1+0x60], RZ ;  /* 0x000060ff01007387 */ /* 0x0005e20000100800 */
[----:B------:R-:W-:Y:S01]  /*1c70*/  CS2R R6, SRZ ;  /* 0x0000000000067805 */ /* 0x000fe2000001ff00 */
[----:B------:R-:W-:Y:S01]  /*1c80*/  UMOV UR6, 0x4 ;  /* 0x0000000400067882 */ /* 0x000fe20000000000 */
[----:B------:R-:W-:Y:S01]  /*1c90*/  CS2R R8, SRZ ;  /* 0x0000000000087805 */ /* 0x000fe2000001ff00 */
[----:B------:R2:W-:Y:S01]  /*1ca0*/  STL [R1+0x5c], RZ ;  /* 0x00005cff01007387 */ /* 0x0005e20000100800 */
[----:B------:R-:W-:Y:S01]  /*1cb0*/  CS2R R10, SRZ ;  /* 0x00000000000a7805 */ /* 0x000fe2000001ff00 */
[----:B------:R-:W-:Y:S01]  /*1cc0*/  UMOV UR18, UR8 ;  /* 0x0000000800127c82 */ /* 0x000fe20008000000 */
[----:B------:R-:W-:Y:S01]  /*1cd0*/  CS2R R12, SRZ ;  /* 0x00000000000c7805 */ /* 0x000fe2000001ff00 */
[----:B------:R-:W-:Y:S01]  /*1ce0*/  QGMMA.64x128x32.F32.E5M2.E5M2 R88, gdesc[UR16], RZ, !UPT ;  /* 0x01e00000105879f3 */ /* 0x000fe2000c7038ff */
[----:B------:R-:W-:Y:S01]  /*1cf0*/  UIADD3 UR16, UR7, 0x400, URZ ;  /* 0x0000040007107890 */ /* 0x000fe2000fffe03f */
[----:B------:R2:W-:Y:S01]  /*1d00*/  STL [R1+0x58], RZ ;  /* 0x000058ff01007387 */ /* 0x0005e20000100800 */
[----:B------:R-:W-:Y:S01]  /*1d10*/  UMOV UR17, 0x40000040 ;  /* 0x4000004000117882 */ /* 0x000fe20000000000 */
[----:B------:R-:W-:-:S02]  /*1d20*/  CS2R R14, SRZ ;  /* 0x00000000000e7805 */ /* 0x000fc4000001ff00 */
[----:B------:R-:W-:Y:S01]  /*1d30*/  CS2R R16, SRZ ;  /* 0x0000000000107805 */ /* 0x000fe2000001ff00 */
[----:B------:R2:W-:Y:S01]  /*1d40*/  STL [R1+0x54], RZ ;  /* 0x000054ff01007387 */ /* 0x0005e20000100800 */
[----:B------:R-:W-:Y:S02]  /*1d50*/  CS2R R18, SRZ ;  /* 0x0000000000127805 */ /* 0x000fe4000001ff00 */
[----:B------:R-:W-:Y:S02]  /*1d60*/  CS2R R20, SRZ ;  /* 0x0000000000147805 */ /* 0x000fe4000001ff00 */
[----:B------:R-:W-:Y:S01]  /*1d70*/  CS2R R22, SRZ ;  /* 0x0000000000167805 */ /* 0x000fe2000001ff00 */
[----:B------:R2:W-:Y:S01]  /*1d80*/  STL [R1+0x50], RZ ;  /* 0x000050ff01007387 */ /* 0x0005e20000100800 */
[----:B------:R-:W-:Y:S01]  /*1d90*/  CS2R R152, SRZ ;  /* 0x0000000000987805 */ /* 0x000fe2000001ff00 */
[----:B------:R-:W-:Y:S01]  /*1da0*/  QGMMA.64x128x32.F32.E5M2.E5M2 R24, gdesc[UR16], RZ, !UPT ;  /* 0x01e00000101879f3 */ /* 0x000fe2000c7038ff */
[----:B------:R-:W-:Y:S01]  /*1db0*/  UIADD3 UR16, UR7, 0x2, URZ ;  /* 0x0000000207107890 */ /* 0x000fe2000fffe03f */
[----:B------:R2:W-:Y:S01]  /*1dc0*/  STL [R1+0x4c], RZ ;  /* 0x00004cff01007387 */ /* 0x0005e20000100800 */
[----:B------:R-:W-:Y:S01]  /*1dd0*/  UIADD3 UR18, UR8, 0x2, URZ ;  /* 0x0000000208127890 */ /* 0x000fe2000fffe03f */
[----:B------:R-:W-:Y:S01]  /*1de0*/  CS2R R154, SRZ ;  /* 0x00000000009a7805 */ /* 0x000fe2000001ff00 */
[----:B------:R-:W-:Y:S01]  /*1df0*/  UMOV UR17, 0x40000040 ;  /* 0x4000004000117882 */ /* 0x000fe20000000000 */
[----:B------:R-:W-:Y:S01]  /*1e00*/  UMOV UR19, 0x40000040 ;  /* 0x4000004000137882 */ /* 0x000fe20000000000 */
        /* <DEDUP_REMOVED lines=49> */
[----:B------:R-:W-:-:S03]  /*2120*/  IMAD.MOV.U32 R228, RZ, RZ, RZ ;  /* 0x000000ffffe47224 */ /* 0x000fc600078e00ff */
[----:B------:R2:W-:Y:S04]  /*2130*/  STL [R1+0x14], RZ ;  /* 0x000014ff01007387 */ /* 0x0005e80000100800 */
[----:B------:R2:W-:Y:S04]  /*2140*/  STL [R1+0x10], RZ ;  /* 0x000010ff01007387 */ /* 0x0005e80000100800 */
[----:B------:R2:W-:Y:S04]  /*2150*/  STL [R1+0xc], RZ ;  /* 0x00000cff01007387 */ /* 0x0005e80000100800 */
[----:B------:R2:W-:Y:S04]  /*2160*/  STL [R1+0x8], RZ ;  /* 0x000008ff01007387 */ /* 0x0005e80000100800 */
[----:B------:R2:W-:Y:S04]  /*2170*/  STL [R1+0x4], RZ ;  /* 0x000004ff01007387 */ /* 0x0005e80000100800 */
[----:B------:R2:W-:Y:S01]  /*2180*/  STL [R1], RZ ;  /* 0x000000ff01007387 */ /* 0x0005e20000100800 */
[----:B------:R-:W-:Y:S01]  /*2190*/  QGMMA.64x128x32.F32.E5M2.E5M2 R88, gdesc[UR16], R88 ;  /* 0x01e00000105879f3 */ /* 0x000fe20008703858 */
[----:B------:R-:W-:Y:S01]  /*21a0*/  UIADD3 UR16, UR7, 0x402, URZ ;  /* 0x0000040207107890 */ /* 0x000fe2000fffe03f */
[----:B------:R-:W-:-:S10]  /*21b0*/  UMOV UR17, 0x40000040 ;  /* 0x4000004000117882 */ /* 0x000fd40000000000 */
[----:B------:R-:W-:Y:S01]  /*21c0*/  QGMMA.64x128x32.F32.E5M2.E5M2 R24, gdesc[UR16], R24 ;  /* 0x01e00000101879f3 */ /* 0x000fe20008703818 */
[----:B------:R-:W-:Y:S02]  /*21d0*/  UIADD3 UR16, UR7, 0x4, URZ ;  /* 0x0000000407107890 */ /* 0x000fe4000fffe03f */
[----:B------:R-:W-:Y:S01]  /*21e0*/  UIADD3 UR18, UR8, 0x4, URZ ;  /* 0x0000000408127890 */ /* 0x000fe2000fffe03f */
[----:B------:R-:W-:Y:S01]  /*21f0*/  UMOV UR17, 0x40000040 ;  /* 0x4000004000117882 */ /* 0x000fe20000000000 */
[----:B------:R-:W-:-:S07]  /*2200*/  UMOV UR19, 0x40000040 ;  /* 0x4000004000137882 */ /* 0x000fce0000000000 */
        /* <DEDUP_REMOVED lines=10> */
[----:B------:R-:W-:Y:S02]  /*22b0*/  UMOV UR17, 0x40000040 ;  /* 0x4000004000117882 */ /* 0x000fe40000000000 */
[----:B------:R-:W-:Y:S02]  /*22c0*/  ULDC UR7, c[0x0][0x50c] ;  /* 0x0001430000077ab9 */ /* 0x000fe40000000800 */
[----:B------:R-:W-:-:S04]  /*22d0*/  UISETP.NE.AND UP0, UPT, UR7, 0x4, UPT ;  /* 0x000000040700788c */ /* 0x000fc8000bf05270 */
[----:B------:R-:W-:Y:S02]  /*22e0*/  USEL UR7, URZ, 0x1, UP0 ;  /* 0x000000013f077887 */ /* 0x000fe40008000000 */
[----:B------:R-:W-:Y:S04]  /*22f0*/  QGMMA.64x128x32.F32.E5M2.E5M2 R24, gdesc[UR16], R24, gsb0 ;  /* 0x01e00000101879f3 */ /* 0x000fe80008003818 */
[----:B------:R-:W-:-:S13]  /*2300*/  ISETP.NE.AND P0, PT, RZ, UR7, PT ;  /* 0x00000007ff007c0c */ /* 0x000fda000bf05270 */
[----:B--2---:R-:W-:Y:S05]  /*2310*/  @!P0 BRA `(.L_x_18) ;  /* 0x0000000800808947 */ /* 0x004fea0003800000 */
[----:B------:R-:W-:Y:S02]  /*2320*/  WARPGROUP.DEPBAR.LE gsb0, 0x0 ;  /* 0x00008000000079c5 */ /* 0x000fe40000010000 */
[----:B------:R-:W-:-:S01]  /*2330*/  FADD R227, RZ, R89 ;  /* 0x00000059ffe37221 */ /* 0x000fc20000000000 */
[----:B------:R-:W-:Y:S01]  /*2340*/  FADD R228, RZ, R88 ;  /* 0x00000058ffe47221 */ /* 0x000fe20000000000 */
[----:B------:R-:W-:-:S01]  /*2350*/  FADD R226, RZ, R90 ;  /* 0x0000005affe27221 */ /* 0x000fc20000000000 */
[----:B------:R-:W-:Y:S01]  /*2360*/  FADD R225, RZ, R91 ;  /* 0x0000005bffe17221 */ /* 0x000fe20000000000 */
[----:B------:R-:W-:-:S01]  /*2370*/  FADD R224, RZ, R92 ;  /* 0x0000005cffe07221 */ /* 0x000fc20000000000 */
[----:B------:R0:W-:Y:S01]  /*2380*/  STL [R1+0x80], R227 ;  /* 0x000080e301007387 */ /* 0x0001e20000100800 */
[----:B------:R-:W-:-:S01]  /*2390*/  FADD R223, RZ, R93 ;  /* 0x0000005dffdf7221 */ /* 0x000fc20000000000 */
[----:B------:R-:W-:Y:S01]  /*23a0*/  FADD R222, RZ, R94 ;  /* 0x0000005effde7221 */ /* 0x000fe20000000000 */
[----:B------:R-:W-:-:S01]  /*23b0*/  FADD R221, RZ, R95 ;  /* 0x0000005fffdd7221 */ /* 0x000fc20000000000 */
[----:B------:R-:W-:Y:S01]  /*23c0*/  FADD R220, RZ, R96 ;  /* 0x00000060ffdc7221 */ /* 0x000fe20000000000 */
[----:B------:R-:W-:-:S01]  /*23d0*/  FADD R219, RZ, R97 ;  /* 0x00000061ffdb7221 */ /* 0x000fc20000000000 */
[----:B------:R-:W-:Y:S01]  /*23e0*/  FADD R218, RZ, R98 ;  /* 0x00000062ffda7221 */ /* 0x000fe20000000000 */
[----:B------:R-:W-:-:S01]  /*23f0*/  FADD R217, RZ, R99 ;  /* 0x00000063ffd97221 */ /* 0x000fc20000000000 */
[----:B------:R-:W-:Y:S01]  /*2400*/  FADD R216, RZ, R100 ;  /* 0x00000064ffd87221 */ /* 0x000fe20000000000 */
[----:B------:R-:W-:-:S01]  /*2410*/  FADD R215, RZ, R101 ;  /* 0x00000065ffd77221 */ /* 0x000fc20000000000 */
[----:B0-----:R-:W-:Y:S01]  /*2420*/  FADD R227, RZ, R60 ;  /* 0x0000003cffe37221 */ /* 0x001fe20000000000 */
[----:B------:R-:W-:-:S01]  /*2430*/  FADD R214, RZ, R102 ;  /* 0x00000066ffd67221 */ /* 0x000fc20000000000 */
[----:B------:R-:W-:Y:S01]  /*2440*/  FADD R213, RZ, R103 ;  /* 0x00000067ffd57221 */ /* 0x000fe20000000000 */
[----:B------:R-:W-:-:S01]  /*2450*/  FADD R212, RZ, R104 ;  /* 0x00000068ffd47221 */ /* 0x000fc20000000000 */
[----:B------:R-:W-:Y:S01]  /*2460*/  FADD R211, RZ, R105 ;  /* 0x00000069ffd37221 */ /* 0x000fe20000000000 */
[----:B------:R0:W-:Y:S01]  /*2470*/  STL [R1], R227 ;  /* 0x000000e301007387 */ /* 0x0001e20000100800 */
        /* <DEDUP_REMOVED lines=94> */
[----:B0-----:R-:W-:-:S05]  /*2a60*/  FADD R227, RZ, R67 ;  /* 0x00000043ffe37221 */ /* 0x001fca0000000000 */
[----:B------:R0:W-:Y:S02]  /*2a70*/  STL [R1+0x1c], R227 ;  /* 0x00001ce301007387 */ /* 0x0001e40000100800 */
        /* <DEDUP_REMOVED lines=39> */
[----:B------:R0:W-:Y:S04]  /*2cf0*/  STL [R1+0x6c], R227 ;  /* 0x00006ce301007387 */ /* 0x0001e80000100800 */
[----:B0-----:R0:W5:Y:S01]  /*2d00*/  LDL.LU R227, [R1+0x80] ;  /* 0x0000800001e37983 */ /* 0x0011620000300800 */
[----:B------:R-:W-:-:S05]  /*2d10*/  UMOV UR6, URZ ;  /* 0x0000003f00067c82 */ /* 0x000fca0008000000 */
.L_x_18:
[----:B------:R-:W-:Y:S01]  /*2d20*/  UIADD3 UR23, UR5, 0x1, URZ ;  /* 0x0000000105177890 */ /* 0x000fe2000fffe03f */
[----:B------:R-:W-:-:S03]  /*2d30*/  UMOV UR8, 0x1 ;  /* 0x0000000100087882 */ /* 0x000fc60000000000 */
[----:B------:R-:W-:-:S04]  /*2d40*/  UISETP.NE.AND UP0, UPT, UR23, 0x4, UPT ;  /* 0x000000041700788c */ /* 0x000fc8000bf05270 */
[----:B------:R-:W-:Y:S02]  /*2d50*/  USEL UR24, URZ, 0x1, UP0 ;  /* 0x000000013f187887 */ /* 0x000fe40008000000 */
[----:B------:R-:W-:Y:S02]  /*2d60*/  USEL UR23, UR23, URZ, UP0 ;  /* 0x0000003f17177287 */ /* 0x000fe40008000000 */
[----:B------:R-:W-:-:S12]  /*2d70*/  ULOP3.LUT UR24, UR4, UR24, URZ, 0x3c, !UPT ;  /* 0x0000001804187292 */ /* 0x000fd8000f8e3c3f */
.L_x_13:
[----:B------:R-:W-:-:S04]  /*2d80*/  UISETP.LT.AND UP0, UPT, UR9, 0x1, UPT ;  /* 0x000000010900788c */ /* 0x000fc8000bf01270 */
[----:B------:R-:W-:-:S04]  /*2d90*/  USEL UR16, UR9, 0x1, UP0 ;  /* 0x0000000109107887 */ /* 0x000fc80008000000 */
[----:B------:R-:W-:-:S04]  /*2da0*/  UIADD3 UR26, UR9, -UR16, URZ ;  /* 0x80000010091a7290 */ /* 0x000fc8000fffe03f */
[----:B------:R-:W-:-:S06]  /*2db0*/  UISETP.GE.AND UP0, UPT, UR26, 0x1, UPT ;  /* 0x000000011a00788c */ /* 0x000fcc000bf06270 */
[----:B------:R-:W-:-:S13]  /*2dc0*/  PLOP3.LUT P0, PT, PT, PT, UP0, 0x80, 0x0 ;  /* 0x000000000000781c */ /* 0x000fda0003f0f008 */
[----:B------:R-:W-:Y:S05]  /*2dd0*/  @!P0 BRA `(.L_x_19) ;  /* 0x0000001000dc8947 */ /* 0x000fea0003800000 */
[----:B------:R-:W-:Y:S01]  /*2de0*/  UMOV UR25, UR5 ;  /* 0x0000000500197c82 */ /* 0x000fe20008000000 */
[----:B------:R-:W-:-:S05]  /*2df0*/  ULDC UR27, c[0x0][0x50c] ;  /* 0x00014300001b7ab9 */ /* 0x000fca0000000800 */
.L_x_27:
[----:B------:R-:W-:-:S06]  /*2e00*/  UISETP.NE.AND UP0, UPT, UR22, 0x3, UPT ;  /* 0x000000031600788c */ /* 0x000fcc000bf05270 */
[----:B------:R-:W-:-:S13]  /*2e10*/  PLOP3.LUT P1, PT, PT, PT, UP0, 0x80, 0x0 ;  /* 0x000000000000781c */ /* 0x000fda0003f2f008 */
[----:B-1---5:R-:W-:Y:S05]  /*2e20*/  @!P1 BRA `(.L_x_20) ;  /* 0x0000000000049947 */ /* 0x022fea0003800000 */
[----:B------:R-:W-:Y:S01]  /*2e30*/  BPT.TRAP 0x1 ;  /* 0x000000040000795c */ /* 0x000fe20000300000 */
.L_x_20:
[----:B------:R-:W1:Y:S01]  /*2e40*/  S2UR UR16, SR_CgaCtaId ;  /* 0x00000000001079c3 */ /* 0x000e620000008800 */
[----:B------:R-:W-:Y:S01]  /*2e50*/  UMOV UR11, 0x400 ;  /* 0x00000400000b7882 */ /* 0x000fe20000000000 */
[----:B------:R-:W-:-:S05]  /*2e60*/  IMAD.U32 R229, RZ, RZ, UR24 ;  /* 0x00000018ffe57e24 */ /* 0x000fca000f8e00ff */
[----:B------:R-:W-:Y:S01]  /*2e70*/  SHF.L.U32 R229, R229, 0x1f, RZ ;  /* 0x0000001fe5e57819 */ /* 0x000fe200000006ff */
[----:B-1----:R-:W-:-:S04]  /*2e80*/  ULEA UR11, UR16, UR11, 0x18 ;  /* 0x0000000b100b7291 */ /* 0x002fc8000f8ec03f */
[----:B------:R-:W-:-:S09]  /*2e90*/  ULEA UR16, UR23, UR11, 0x3 ;  /* 0x0000000b17107291 */ /* 0x000fd2000f8e183f */
[----:B------:R1:W2:Y:S01]  /*2ea0*/  SYNCS.PHASECHK.TRANS64.TRYWAIT P0, [UR16], R229 ;  /* 0x000000e5ff0075a7 */ /* 0x0002a20008000150 */
[----:B------:R-:W-:Y:S05]  /*2eb0*/  @!P1 BRA `(.L_x_21) ;  /* 0x0000000000049947 */ /* 0x000fea0003800000 */
[----:B------:R-:W-:Y:S01]  /*2ec0*/  BPT.TRAP 0x1 ;  /* 0x000000040000795c */ /* 0x000fe20000300000 */
.L_x_21:
[----:B--2---:R-:W-:Y:S05]  /*2ed0*/  @P0 BRA `(.L_x_22) ;  /* 0x0000000000080947 */ /* 0x004fea0003800000 */
[----:B------:R-:W2:Y:S02]  /*2ee0*/  SYNCS.PHASECHK.TRANS64.TRYWAIT P0, [UR16], R229 ;  /* 0x000000e5ff0075a7 */ /* 0x000ea40008000150 */
[----:B--2---:R-:W-:Y:S05]  /*2ef0*/  @!P0 BRA `(.L_x_23) ;  /* 0x000000d4001c8947 */ /* 0x004fea0003800000 */
.L_x_22:
[----:B------:R-:W-:Y:S01]  /*2f00*/  UIADD3 UR16, UR11, 0x20100, URZ ;  /* 0x000201000b107890 */ /* 0x000fe2000fffe03f */
[----:B------:R-:W-:Y:S01]  /*2f10*/  WARPGROUP.ARRIVE ;  /* 0x00000000000079c5 */ /* 0x000fe20000000000 */
[----:B------:R-:W-:Y:S02]  /*2f20*/  UISETP.NE.AND UP0, UPT, UR7, URZ, UPT ;  /* 0x0000003f0700728c */ /* 0x000fe4000bf05270 */
[----:B------:R-:W-:Y:S02]  /*2f30*/  USHF.R.U32.HI UR16, URZ, 0x4, UR16 ;  /* 0x000000043f107899 */ /* 0x000fe40008011610 */
[----:B------:R-:W-:Y:S02]  /*2f40*/  USEL UR8, UR8, URZ, !UP0 ;  /* 0x0000003f08087287 */ /* 0x000fe4000c000000 */
[----:B------:R-:W-:Y:S02]  /*2f50*/  ULOP3.LUT UR16, UR16, 0x3fff, URZ, 0xc0, !UPT ;  /* 0x00003fff10107892 */ /* 0x000fe4000f8ec03f */
[----:B------:R-:W-:-:S02]  /*2f60*/  UISETP.NE.U32.AND UP0, UPT, UR8, URZ, UPT ;  /* 0x0000003f0800728c */ /* 0x000fc4000bf05070 */
[----:B------:R-:W-:Y:S02]  /*2f70*/  ULOP3.LUT UR7, UR10, 0x10000, URZ, 0xfc, !UPT ;  /* 0x000100000a077892 */ /* 0x000fe4000f8efc3f */
[----:B------:R-:W-:Y:S02]  /*2f80*/  ULOP3.LUT UR8, UR16, 0x10000, URZ, 0xfc, !UPT ;  /* 0x0001000010087892 */ /* 0x000fe4000f8efc3f */
[----:B------:R-:W-:Y:S02]  /*2f90*/  ULEA UR7, UR23, UR7, 0xb ;  /* 0x0000000717077291 */ /* 0x000fe4000f8e583f */
[----:B------:R-:W-:Y:S01]  /*2fa0*/  ULEA UR8, UR23, UR8, 0xa ;  /* 0x0000000817087291 */ /* 0x000fe2000f8e503f */
[----:B------:R-:W-:Y:S01]  /*2fb0*/  UMOV UR17, 0x40000040 ;  /* 0x4000004000117882 */ /* 0x000fe20000000000 */
[----:B------:R-:W-:Y:S01]  /*2fc0*/  UMOV UR19, 0x40000040 ;  /* 0x4000004000137882 */ /* 0x000fe20000000000 */
[----:B------:R-:W-:Y:S02]  /*2fd0*/  UIADD3 UR6, UR6, 0x4, URZ ;  /* 0x0000000406067890 */ /* 0x000fe4000fffe03f */
[----:B------:R-:W-:-:S02]  /*2fe0*/  UMOV UR16, UR7 ;  /* 0x0000000700107c82 */ /* 0x000fc40008000000 */
[----:B------:R-:W-:Y:S02]  /*2ff0*/  UMOV UR18, UR8 ;  /* 0x0000000800127c82 */ /* 0x000fe40008000000 */
[----:B------:R-:W-:Y:S01]  /*3000*/  QGMMA.64x128x32.F32.E5M2.E5M2 R88, gdesc[UR16], R88, UP0 ;  /* 0x01e00000105879f3 */ /* 0x000fe2000bf03858 */
[----:B------:R-:W-:Y:S01]  /*3010*/  UIADD3 UR16, UR7, 0x400, URZ ;  /* 0x0000040007107890 */ /* 0x000fe2000fffe03f */
[----:B------:R-:W-:-:S10]  /*3020*/  UMOV UR17, 0x40000040 ;  /* 0x4000004000117882 */ /* 0x000fd40000000000 */
[----:B------:R-:W-:Y:S01]  /*3030*/  QGMMA.64x128x32.F32.E5M2.E5M2 R24, gdesc[UR16], R24, UP0 ;  /* 0x01e00000101879f3 */ /* 0x000fe2000bf03818 */
[----:B------:R-:W-:Y:S02]  /*3040*/  UIADD3 UR16, UR7, 0x2, URZ ;  /* 0x0000000207107890 */ /* 0x000fe4000fffe03f */
[----:B------:R-:W-:Y:S01]  /*3050*/  UIADD3 UR18, UR8, 0x2, URZ ;  /* 0x0000000208127890 */ /* 0x000fe2000fffe03f */
[----:B------:R-:W-:Y:S01]  /*3060*/  UMOV UR17, 0x40000040 ;  /* 0x4000004000117882 */ /* 0x000fe20000000000 */
[----:B------:R-:W-:Y:S01]  /*3070*/  UMOV UR19, 0x40000040 ;  /* 0x4000004000137882 */ /* 0x000fe20000000000 */
[----:B------:R-:W-:-:S06]  /*3080*/  UISETP.NE.AND UP0, UPT, UR6, UR27, UPT ;  /* 0x0000001b0600728c */ /* 0x000fcc000bf05270 */
        /* <DEDUP_REMOVED lines=18> */
[----:B------:R-:W-:Y:S01]  /*31b0*/  UMOV UR17, 0x40000040 ;  /* 0x4000004000117882 */ /* 0x000fe20000000000 */
[----:B------:R-:W-:-:S06]  /*31c0*/  USEL UR7, URZ, 0x1, UP0 ;  /* 0x000000013f077887 */ /* 0x000fcc0008000000 */
[----:B------:R-:W-:-:S03]  /*31d0*/  ISETP.NE.AND P0, PT, RZ, UR7, PT ;  /* 0x00000007ff007c0c */ /* 0x000fc6000bf05270 */
[----:B------:R-:W-:Y:S03]  /*31e0*/  QGMMA.64x128x32.F32.E5M2.E5M2 R24, gdesc[UR16], R24, gsb0 ;  /* 0x01e00000101879f3 */ /* 0x000fe60008003818 */
[----:B------:R-:W-:-:S07]  /*31f0*/  WARPGROUP.DEPBAR.LE gsb0, 0x1 ;  /* 0x00008000000079c5 */ /* 0x000fce0000010100 */
[----:B------:R-:W-:Y:S05]  /*3200*/  @!P0 BRA `(.L_x_24) ;  /* 0x0000000c00708947 */ /* 0x000fea0003800000 */
[----:B------:R-:W-:Y:S02]  /*3210*/  WARPGROUP.DEPBAR.LE gsb0, 0x0 ;  /* 0x00008000000079c5 */ /* 0x000fe40000010000 */
[----:B-----5:R-:W-:-:S01]  /*3220*/  FADD R227, R89, R227 ;  /* 0x000000e359e37221 */ /* 0x020fc20000000000 */
[----:B------:R-:W-:Y:S01]  /*3230*/  FADD R226, R90, R226 ;  /* 0x000000e25ae27221 */ /* 0x000fe20000000000 */
[----:B------:R-:W-:-:S01]  /*3240*/  FADD R225, R91, R225 ;  /* 0x000000e15be17221 */ /* 0x000fc20000000000 */
[----:B------:R-:W-:Y:S01]  /*3250*/  FADD R224, R92, R224 ;  /* 0x000000e05ce07221 */ /* 0x000fe20000000000 */
[----:B------:R-:W-:-:S01]  /*3260*/  FADD R223, R93, R223 ;  /* 0x000000df5ddf7221 */ /* 0x000fc20000000000 */
[----:B------:R2:W-:Y:S01]  /*3270*/  STL [R1+0x80], R227 ;  /* 0x000080e301007387 */ /* 0x0005e20000100800 */
[----:B------:R-:W-:-:S01]  /*3280*/  FADD R222, R94, R222 ;  /* 0x000000de5ede7221 */ /* 0x000fc20000000000 */
[----:B------:R-:W-:Y:S01]  /*3290*/  FADD R221, R95, R221 ;  /* 0x000000dd5fdd7221 */ /* 0x000fe20000000000 */
[----:B------:R-:W-:-:S01]  /*32a0*/  FADD R220, R96, R220 ;  /* 0x000000dc60dc7221 */ /* 0x000fc20000000000 */
[----:B------:R-:W-:Y:S01]  /*32b0*/  FADD R219, R97, R219 ;  /* 0x000000db61db7221 */ /* 0x000fe20000000000 */
[----:B------:R-:W-:-:S01]  /*32c0*/  FADD R218, R98, R218 ;  /* 0x000000da62da7221 */ /* 0x000fc20000000000 */
[----:B------:R-:W-:Y:S01]  /*32d0*/  FADD R217, R99, R217 ;  /* 0x000000d963d97221 */ /* 0x000fe20000000000 */
[----:B------:R-:W-:-:S01]  /*32e0*/  FADD R216, R100, R216 ;  /* 0x000000d864d87221 */ /* 0x000fc20000000000 */
[----:B------:R-:W-:Y:S01]  /*32f0*/  FADD R215, R101, R215 ;  /* 0x000000d765d77221 */ /* 0x000fe20000000000 */
[----:B------:R-:W-:-:S01]  /*3300*/  FADD R214, R102, R214 ;  /* 0x000000d666d67221 */ /* 0x000fc20000000000 */
[----:B--2---:R-:W2:Y:S01]  /*3310*/  LDL.LU R227, [R1+0x28] ;  /* 0x0000280001e37983 */ /* 0x004ea20000300800 */
[----:B------:R-:W-:-:S01]  /*3320*/  FADD R213, R103, R213 ;  /* 0x000000d567d57221 */ /* 0x000fc20000000000 */
[----:B------:R-:W-:Y:S01]  /*3330*/  FADD R212, R104, R212 ;  /* 0x000000d468d47221 */ /* 0x000fe20000000000 */
[----:B------:R-:W-:-:S01]  /*3340*/  FADD R211, R105, R211 ;  /* 0x000000d369d37221 */ /* 0x000fc20000000000 */
[----:B------:R3:W-:Y:S01]  /*3350*/  STL [R1+0x84], R226 ;  /* 0x000084e201007387 */ /* 0x0007e20000100800 */
[----:B------:R-:W-:-:S03]  /*3360*/  FADD R228, R88, R228 ;  /* 0x000000e458e47221 */ /* 0x000fc60000000000 */
[----:B---3--:R-:W3:Y:S04]  /*3370*/  LDL.LU R226, [R1+0x24] ;  /* 0x0000240001e27983 */ /* 0x008ee80000300800 */
[----:B------:R4:W-:Y:S04]  /*3380*/  STL [R1+0x88], R225 ;  /* 0x000088e101007387 */ /* 0x0009e80000100800 */
[----:B----4-:R-:W4:Y:S04]  /*3390*/  LDL.LU R225, [R1+0x20] ;  /* 0x0000200001e17983 */ /* 0x010f280000300800 */
[----:B------:R0:W-:Y:S04]  /*33a0*/  STL [R1+0x8c], R224 ;  /* 0x00008ce001007387 */ /* 0x0001e80000100800 */
[----:B0-----:R-:W4:Y:S04]  /*33b0*/  LDL.LU R224, [R1+0x1c] ;  /* 0x00001c0001e07983 */ /* 0x001f280000300800 */
        /* <DEDUP_REMOVED lines=13> */
[----:B0-----:R-:W4:Y:S04]  /*3490*/  LDL.LU R217, [R1] ;  /* 0x0000000001d97983 */ /* 0x001f280000300800 */
[----:B------:R-:W-:Y:S04]  /*34a0*/  STL [R1+0xac], R216 ;  /* 0x0000acd801007387 */ /* 0x000fe80000100800 */
[----:B------:R-:W-:Y:S04]  /*34b0*/  STL [R1+0xb0], R215 ;  /* 0x0000b0d701007387 */ /* 0x000fe80000100800 */
[----:B------:R-:W-:Y:S04]  /*34c0*/  STL [R1+0xb4], R214 ;  /* 0x0000b4d601007387 */ /* 0x000fe80000100800 */
[----:B------:R-:W-:Y:S04]  /*34d0*/  STL [R1+0xb8], R213 ;  /* 0x0000b8d501007387 */ /* 0x000fe80000100800 */
[----:B------:R-:W-:Y:S04]  /*34e0*/  STL [R1+0xbc], R212 ;  /* 0x0000bcd401007387 */ /* 0x000fe80000100800 */
[----:B------:R0:W-:Y:S01]  /*34f0*/  STL [R1+0xc0], R211 ;  /* 0x0000c0d301007387 */ /* 0x0001e20000100800 */
[----:B--2---:R-:W-:-:S01]  /*3500*/  FADD R227, R70, R227 ;  /* 0x000000e346e37221 */ /* 0x004fc20000000000 */
[----:B---3--:R-:W-:Y:S01]  /*3510*/  FADD R226, R69, R226 ;  /* 0x000000e245e27221 */ /* 0x008fe20000000000 */
[----:B----4-:R-:W-:-:S01]  /*3520*/  FADD R225, R68, R225 ;  /* 0x000000e144e17221 */ /* 0x010fc20000000000 */
[----:B------:R-:W-:Y:S01]  /*3530*/  FADD R224, R67, R224 ;  /* 0x000000e043e07221 */ /* 0x000fe20000000000 */
[----:B------:R-:W-:-:S01]  /*3540*/  FADD R223, R66, R223 ;  /* 0x000000df42df7221 */ /* 0x000fc20000000000 */
[----:B------:R-:W-:Y:S01]  /*3550*/  FADD R222, R65, R222 ;  /* 0x000000de41de7221 */ /* 0x000fe20000000000 */
[----:B------:R-:W-:-:S01]  /*3560*/  FADD R221, R64, R221 ;  /* 0x000000dd40dd7221 */ /* 0x000fc20000000000 */
[----:B------:R-:W-:Y:S01]  /*3570*/  FADD R220, R63, R220 ;  /* 0x000000dc3fdc7221 */ /* 0x000fe20000000000 */
[----:B------:R-:W-:-:S01]  /*3580*/  FADD R219, R62, R219 ;  /* 0x000000db3edb7221 */ /* 0x000fc20000000000 */
[----:B------:R-:W-:Y:S01]  /*3590*/  FADD R218, R61, R218 ;  /* 0x000000da3dda7221 */ /* 0x000fe20000000000 */
[----:B------:R-:W-:-:S05]  /*35a0*/  FADD R217, R60, R217 ;  /* 0x000000d93cd97221 */ /* 0x000fca0000000000 */
[----:B------:R2:W-:Y:S04]  /*35b0*/  STL [R1], R217 ;  /* 0x000000d901007387 */ /* 0x0005e80000100800 */
[----:B------:R3:W-:Y:S04]  /*35c0*/  STL [R1+0x4], R218 ;  /* 0x000004da01007387 */ /* 0x0007e80000100800 */
[----:B------:R4:W-:Y:S04]  /*35d0*/  STL [R1+0x8], R219 ;  /* 0x000008db01007387 */ /* 0x0009e80000100800 */
[----:B------:R1:W-:Y:S04]  /*35e0*/  STL [R1+0xc], R220 ;  /* 0x00000cdc01007387 */ /* 0x0003e80000100800 */
[----:B------:R1:W-:Y:S04]  /*35f0*/  STL [R1+0x10], R221 ;  /* 0x000010dd01007387 */ /* 0x0003e80000100800 */
[----:B------:R1:W-:Y:S04]  /*3600*/  STL [R1+0x14], R222 ;  /* 0x000014de01007387 */ /* 0x0003e80000100800 */
[----:B------:R1:W-:Y:S04]  /*3610*/  STL [R1+0x18], R223 ;  /* 0x000018df01007387 */ /* 0x0003e80000100800 */
[----:B------:R1:W-:Y:S04]  /*3620*/  STL [R1+0x1c], R224 ;  /* 0x00001ce001007387 */ /* 0x0003e80000100800 */
[----:B0-----:R-:W4:Y:S04]  /*3630*/  LDL.LU R211, [R1+0x2c] ;  /* 0x00002c0001d37983 */ /* 0x001f280000300800 */
[----:B------:R0:W-:Y:S04]  /*3640*/  STL [R1+0x20], R225 ;  /* 0x000020e101007387 */ /* 0x0001e80000100800 */
[----:B------:R-:W4:Y:S04]  /*3650*/  LDL.LU R212, [R1+0x30] ;  /* 0x0000300001d47983 */ /* 0x000f280000300800 */
[----:B------:R0:W-:Y:S04]  /*3660*/  STL [R1+0x24], R226 ;  /* 0x000024e201007387 */ /* 0x0001e80000100800 */
[----:B------:R-:W4:Y:S04]  /*3670*/  LDL.LU R213, [R1+0x34] ;  /* 0x0000340001d57983 */ /* 0x000f280000300800 */
[----:B------:R0:W-:Y:S04]  /*3680*/  STL [R1+0x28], R227 ;  /* 0x000028e301007387 */ /* 0x0001e80000100800 */
[----:B------:R-:W4:Y:S04]  /*3690*/  LDL.LU R214, [R1+0x38] ;  /* 0x0000380001d67983 */ /* 0x000f280000300800 */
[----:B------:R-:W4:Y:S04]  /*36a0*/  LDL.LU R215, [R1+0x3c] ;  /* 0x00003c0001d77983 */ /* 0x000f280000300800 */
[----:B------:R-:W4:Y:S04]  /*36b0*/  LDL.LU R216, [R1+0x40] ;  /* 0x0000400001d87983 */ /* 0x000f280000300800 */
[----:B--2---:R-:W2:Y:S04]  /*36c0*/  LDL.LU R217, [R1+0x44] ;  /* 0x0000440001d97983 */ /* 0x004ea80000300800 */
[----:B---3--:R-:W3:Y:S04]  /*36d0*/  LDL.LU R218, [R1+0x48] ;  /* 0x0000480001da7983 */ /* 0x008ee80000300800 */
[----:B----4-:R-:W4:Y:S04]  /*36e0*/  LDL.LU R219, [R1+0x4c] ;  /* 0x00004c0001db7983 */ /* 0x010f280000300800 */
[----:B-1----:R-:W4:Y:S04]  /*36f0*/  LDL.LU R220, [R1+0x50] ;  /* 0x0000500001dc7983 */ /* 0x002f280000300800 */
[----:B------:R-:W4:Y:S04]  /*3700*/  LDL.LU R221, [R1+0x54] ;  /* 0x0000540001dd7983 */ /* 0x000f280000300800 */
[----:B------:R-:W4:Y:S04]  /*3710*/  LDL.LU R222, [R1+0x58] ;  /* 0x0000580001de7983 */ /* 0x000f280000300800 */
[----:B------:R-:W4:Y:S04]  /*3720*/  LDL.LU R223, [R1+0x5c] ;  /* 0x00005c0001df7983 */ /* 0x000f280000300800 */
[----:B------:R-:W4:Y:S04]  /*3730*/  LDL.LU R224, [R1+0x60] ;  /* 0x0000600001e07983 */ /* 0x000f280000300800 */
[----:B0-----:R-:W4:Y:S04]  /*3740*/  LDL.LU R225, [R1+0x64] ;  /* 0x0000640001e17983 */ /* 0x001f280000300800 */
[----:B------:R-:W4:Y:S04]  /*3750*/  LDL.LU R226, [R1+0x68] ;  /* 0x0000680001e27983 */ /* 0x000f280000300800 */
[----:B------:R-:W4:Y:S01]  /*3760*/  LDL.LU R227, [R1+0x6c] ;  /* 0x00006c0001e37983 */ /* 0x000f220000300800 */
[----:B------:R-:W-:-:S05]  /*3770*/  FADD R211, R71, R211 ;  /* 0x000000d347d37221 */ /* 0x000fca0000000000 */
[----:B------:R0:W-:Y:S01]  /*3780*/  STL [R1+0x2c], R211 ;  /* 0x00002cd301007387 */ /* 0x0001e20000100800 */
[----:B------:R-:W-:-:S03]  /*3790*/  FADD R212, R72, R212 ;  /* 0x000000d448d47221 */ /* 0x000fc60000000000 */
[----:B0-----:R0:W5:Y:S01]  /*37a0*/  LDL.LU R211, [R1+0xc0] ;  /* 0x0000c00001d37983 */ /* 0x0011620000300800 */
[----:B------:R-:W-:-:S03]  /*37b0*/  FADD R213, R73, R213 ;  /* 0x000000d549d57221 */ /* 0x000fc60000000000 */
[----:B------:R1:W-:Y:S01]  /*37c0*/  STL [R1+0x30], R212 ;  /* 0x000030d401007387 */ /* 0x0003e20000100800 */
[----:B------:R-:W-:-:S01]  /*37d0*/  FADD R214, R74, R214 ;  /* 0x000000d64ad67221 */ /* 0x000fc20000000000 */
[----:B------:R-:W-:Y:S02]  /*37e0*/  FADD R215, R75, R215 ;  /* 0x000000d74bd77221 */ /* 0x000fe40000000000 */
[----:B-1----:R0:W5:Y:S01]  /*37f0*/  LDL.LU R212, [R1+0xbc] ;  /* 0x0000bc0001d47983 */ /* 0x0021620000300800 */
[----:B------:R-:W-:-:S03]  /*3800*/  FADD R216, R76, R216 ;  /* 0x000000d84cd87221 */ /* 0x000fc60000000000 */
[----:B------:R1:W-:Y:S01]  /*3810*/  STL [R1+0x34], R213 ;  /* 0x000034d501007387 */ /* 0x0003e20000100800 */
[----:B--2---:R-:W-:-:S03]  /*3820*/  FADD R217, R77, R217 ;  /* 0x000000d94dd97221 */ /* 0x004fc60000000000 */
[----:B-1----:R0:W5:Y:S01]  /*3830*/  LDL.LU R213, [R1+0xb8] ;  /* 0x0000b80001d57983 */ /* 0x0021620000300800 */
[----:B---3--:R-:W-:-:S03]  /*3840*/  FADD R218, R78, R218 ;  /* 0x000000da4eda7221 */ /* 0x008fc60000000000 */
[----:B------:R1:W-:Y:S01]  /*3850*/  STL [R1+0x38], R214 ;  /* 0x000038d601007387 */ /* 0x0003e20000100800 */
[----:B----4-:R-:W-:-:S01]  /*3860*/  FADD R219, R79, R219 ;  /* 0x000000db4fdb7221 */ /* 0x010fc20000000000 */
[----:B------:R-:W-:Y:S02]  /*3870*/  FADD R220, R80, R220 ;  /* 0x000000dc50dc7221 */ /* 0x000fe40000000000 */
[----:B-1----:R0:W5:Y:S04]  /*3880*/  LDL.LU R214, [R1+0xb4] ;  /* 0x0000b40001d67983 */ /* 0x0021680000300800 */
[----:B------:R1:W-:Y:S01]  /*3890*/  STL [R1+0x3c], R215 ;  /* 0x00003cd701007387 */ /* 0x0003e20000100800 */
[----:B------:R-:W-:-:S01]  /*38a0*/  FADD R221, R81, R221 ;  /* 0x000000dd51dd7221 */ /* 0x000fc20000000000 */
[----:B------:R-:W-:-:S02]  /*38b0*/  FADD R222, R82, R222 ;  /* 0x000000de52de7221 */ /* 0x000fc40000000000 */
[----:B-1----:R0:W5:Y:S04]  /*38c0*/  LDL.LU R215, [R1+0xb0] ;  /* 0x0000b00001d77983 */ /* 0x0021680000300800 */
[----:B------:R1:W-:Y:S01]  /*38d0*/  STL [R1+0x40], R216 ;  /* 0x000040d801007387 */ /* 0x0003e20000100800 */
[----:B------:R-:W-:-:S03]  /*38e0*/  FADD R223, R83, R223 ;  /* 0x000000df53df7221 */ /* 0x000fc60000000000 */
        /* <DEDUP_REMOVED lines=13> */
[----:B------:R1:W-:Y:S04]  /*39c0*/  STL [R1+0x54], R221 ;  /* 0x000054dd01007387 */ /* 0x0003e80000100800 */
        /* <DEDUP_REMOVED lines=12> */
[----:B-1----:R0:W5:Y:S01]  /*3a90*/  LDL.LU R227, [R1+0x80] ;  /* 0x0000800001e37983 */ /* 0x0021620000300800 */
        /* <DEDUP_REMOVED lines=82> */
[----:B0-----:R-:W-:-:S06]  /*3fc0*/  UMOV UR6, URZ ;  /* 0x0000003f00067c82 */ /* 0x001fcc0008000000 */
.L_x_24:
[----:B------:R-:W-:Y:S05]  /*3fd0*/  @!P1 BRA `(.L_x_25) ;  /* 0x0000000000049947 */ /* 0x000fea0003800000 */
[----:B------:R-:W-:Y:S01]  /*3fe0*/  BPT.TRAP 0x1 ;  /* 0x000000040000795c */ /* 0x000fe20000300000 */
.L_x_25:
[----:B------:R-:W-:Y:S02]  /*3ff0*/  UISETP.GT.U32.AND UP0, UPT, UR13, 0x1, UPT ;  /* 0x000000010d00788c */ /* 0x000fe4000bf04070 */
[----:B------:R-:W-:-:S04]  /*4000*/  ULEA UR8, UR25, UR11, 0x3 ;  /* 0x0000000b19087291 */ /* 0x000fc8000f8e183f */
[----:B------:R-:W-:Y:S01]  /*4010*/  UIADD3 UR8, UR8, 0x20, URZ ;  /* 0x0000002008087890 */ /* 0x000fe2000fffe03f */
[----:B------:R-:W-:-:S03]  /*4020*/  PLOP3.LUT P0, PT, PT, PT, UP0, 0x80, 0x0 ;  /* 0x000000000000781c */ /* 0x000fc60003f0f008 */
[----:B------:R-:W-:-:S09]  /*4030*/  UPRMT UR8, URZ, 0x654, UR8 ;  /* 0x000006543f087896 */ /* 0x000fd20008000008 */
[----:B------:R-:W-:Y:S01]  /*4040*/  SYNCS.ARRIVE.TRANS64.RED.A1T0 RZ, [UR8], RZ ;  /* 0x000000ffffff79a7 */ /* 0x000fe20008100408 */
[----:B------:R-:W-:Y:S05]  /*4050*/  @P0 BRA `(.L_x_26) ;  /* 0x0000000000040947 */ /* 0x000fea0003800000 */
[----:B------:R-:W-:Y:S01]  /*4060*/  BPT.TRAP 0x1 ;  /* 0x000000040000795c */ /* 0x000fe20000300000 */
.L_x_26:
[----:B------:R-:W-:Y:S02]  /*4070*/  UISETP.GT.AND UP2, UPT, UR26, 0x1, UPT ;  /* 0x000000011a00788c */ /* 0x000fe4000bf44270 */
[----:B------:R-:W-:Y:S02]  /*4080*/  UIADD3 UR23, UR23, 0x1, URZ ;  /* 0x0000000117177890 */ /* 0x000fe4000fffe03f */
[----:B------:R-:W-:Y:S02]  /*4090*/  UIADD3 UR25, UR25, 0x1, URZ ;  /* 0x0000000119197890 */ /* 0x000fe4000fffe03f */
[----:B------:R-:W-:Y:S01]  /*40a0*/  PLOP3.LUT P0, PT, PT, PT, UP2, 0x80, 0x0 ;  /* 0x000000000000781c */ /* 0x000fe20003f0f028 */
[----:B------:R-:W-:Y:S02]  /*40b0*/  UISETP.NE.AND UP0, UPT, UR23, 0x4, UPT ;  /* 0x000000041700788c */ /* 0x000fe4000bf05270 */
[----:B------:R-:W-:Y:S02]  /*40c0*/  UIADD3 UR16, UR26, -0x1, URZ ;  /* 0xffffffff1a107890 */ /* 0x000fe4000fffe03f */
[----:B------:R-:W-:-:S02]  /*40d0*/  USEL UR8, URZ, 0x1, UP0 ;  /* 0x000000013f087887 */ /* 0x000fc40008000000 */
[----:B------:R-:W-:Y:S02]  /*40e0*/  UISETP.NE.AND UP1, UPT, UR25, 0x4, UPT ;  /* 0x000000041900788c */ /* 0x000fe4000bf25270 */
[----:B------:R-:W-:Y:S02]  /*40f0*/  ULOP3.LUT UR24, UR24, UR8, URZ, 0x3c, !UPT ;  /* 0x0000000818187292 */ /* 0x000fe4000f8e3c3f */
[----:B------:R-:W-:Y:S02]  /*4100*/  USEL UR23, UR23, URZ, UP0 ;  /* 0x0000003f17177287 */ /* 0x000fe40008000000 */
[----:B------:R-:W-:Y:S01]  /*4110*/  USEL UR25, UR25, URZ, UP1 ;  /* 0x0000003f19197287 */ /* 0x000fe20008800000 */
[----:B------:R-:W-:Y:S01]  /*4120*/  UMOV UR8, 0x1 ;  /* 0x0000000100087882 */ /* 0x000fe20000000000 */
[----:B------:R-:W-:Y:S01]  /*4130*/  UMOV UR26, UR16 ;  /* 0x00000010001a7c82 */ /* 0x000fe20008000000 */
[----:B------:R-:W-:Y:S09]  /*4140*/  @P0 BRA `(.L_x_27) ;  /* 0xffffffec002c0947 */ /* 0x000ff2000383ffff */
.L_x_19:
[----:B------:R-:W-:-:S04]  /*4150*/  UISETP.NE.AND UP0, UPT, UR6, URZ, UPT ;  /* 0x0000003f0600728c */ /* 0x000fc8000bf05270 */
[----:B------:R-:W-:-:S06]  /*4160*/  USEL UR6, URZ, 0x1, !UP0 ;  /* 0x000000013f067887 */ /* 0x000fcc000c000000 */
[----:B------:R-:W-:-:S13]  /*4170*/  ISETP.NE.AND P0, PT, RZ, UR6, PT ;  /* 0x00000006ff007c0c */ /* 0x000fda000bf05270 */
[----:B------:R-:W-:Y:S05]  /*4180*/  @!P0 BRA `(.L_x_28) ;  /* 0x0000000c00c48947 */ /* 0x000fea0003800000 */
[----:B------:R-:W-:Y:S02]  /*4190*/  WARPGROUP.DEPBAR.LE gsb0, 0x0 ;  /* 0x00008000000079c5 */ /* 0x000fe40000010000 */
[----:B-----5:R-:W-:Y:S01]  /*41a0*/  FADD R227, R89, R227 ;  /* 0x000000e359e37221 */ /* 0x020fe20000000000 */
[----:B------:R-:W-:-:S04]  /*41b0*/  FADD R228, R88, R228 ;  /* 0x000000e458e47221 */ /* 0x000fc80000000000 */
[----:B------:R2:W-:Y:S04]  /*41c0*/  STL [R1+0x80], R227 ;  /* 0x000080e301007387 */ /* 0x0005e80000100800 */
[----:B--2---:R-:W2:Y:S04]  /*41d0*/  LDL.LU R227, [R1+0x6c] ;  /* 0x00006c0001e37983 */ /* 0x004ea80000300800 */
[----:B--2---:R2:W-:Y:S04]  /*41e0*/  STL [R1+0x84], R227 ;  /* 0x000084e301007387 */ /* 0x0045e80000100800 */
        /* <DEDUP_REMOVED lines=52> */
[----:B--2---:R-:W2:Y:S01]  /*4530*/  LDL.LU R227, [R1] ;  /* 0x0000000001e37983 */ /* 0x004ea20000300800 */
[----:B------:R-:W-:Y:S01]  /*4540*/  FADD R226, R90, R226 ;  /* 0x000000e25ae27221 */ /* 0x000fe20000000000 */
        /* <DEDUP_REMOVED lines=97> */
[----:B--2---:R-:W-:-:S05]  /*4b60*/  FADD R227, R60, R227 ;  /* 0x000000e33ce37221 */ /* 0x004fca0000000000 */
[----:B------:R2:W-:Y:S04]  /*4b70*/  STL [R1], R227 ;  /* 0x000000e301007387 */ /* 0x0005e80000100800 */
[----:B--2---:R-:W2:Y:S02]  /*4b80*/  LDL.LU R227, [R1+0xec] ;  /* 0x0000ec0001e37983 */ /* 0x004ea40000300800 */
[----:B--2---:R-:W-:-:S05]  /*4b90*/  FADD R227, R61, R227 ;  /* 0x000000e33de37221 */ /* 0x004fca0000000000 */
[----:B------:R2:W-:Y:S04]  /*4ba0*/  STL [R1+0x4], R227 ;  /* 0x000004e301007387 */ /* 0x0005e80000100800 */
        /* <DEDUP_REMOVED lines=78> */
[----:B--2---:R2:W5:Y:S02]  /*5090*/  LDL.LU R227, [R1+0x80] ;  /* 0x0000800001e37983 */ /* 0x0045640000300800 */
.L_x_28:
[----:B------:R-:W-:Y:S02]  /*50a0*/  WARPGROUP.DEPBAR.LE gsb0, 0x0 ;  /* 0x00008000000079c5 */ /* 0x000fe40000010000 */
[----:B------:R-:W3:Y:S02]  /*50b0*/  LDC R24, c[0x0][0x28c] ;  /* 0x0000a300ff187b82 */ /* 0x000ee40000000800 */
[----:B---3--:R-:W-:-:S13]  /*50c0*/  ISETP.GE.AND P0, PT, R24, 0x1, PT ;  /* 0x000000011800780c */ /* 0x008fda0003f06270 */
[----:B------:R-:W-:Y:S05]  /*50d0*/  @!P0 BRA `(.L_x_29) ;  /* 0x0000000000408947 */ /* 0x000fea0003800000 */
[----:B------:R-:W-:-:S06]  /*50e0*/  UISETP.NE.AND UP0, UPT, UR22, 0x3, UPT ;  /* 0x000000031600788c */ /* 0x000fcc000bf05270 */
[----:B------:R-:W-:-:S13]  /*50f0*/  PLOP3.LUT P0, PT, PT, PT, UP0, 0x80, 0x0 ;  /* 0x000000000000781c */ /* 0x000fda0003f0f008 */
[----:B------:R-:W-:Y:S05]  /*5100*/  @!P0 BRA `(.L_x_30) ;  /* 0x0000000000048947 */ /* 0x000fea0003800000 */
[----:B------:R-:W-:Y:S01]  /*5110*/  BPT.TRAP 0x1 ;  /* 0x000000040000795c */ /* 0x000fe20000300000 */
.L_x_30:
[----:B------:R-:W-:-:S04]  /*5120*/  UISETP.LT.AND UP0, UPT, UR9, 0x1, UPT ;  /* 0x000000010900788c */ /* 0x000fc8000bf01270 */
[----:B------:R-:W-:Y:S02]  /*5130*/  USEL UR6, UR9, 0x1, UP0 ;  /* 0x0000000109067887 */ /* 0x000fe40008000000 */
[----:B------:R-:W-:Y:S02]  /*5140*/  UISETP.GT.U32.AND UP0, UPT, UR13, 0x1, UPT ;  /* 0x000000010d00788c */ /* 0x000fe4000bf04070 */
[----:B------:R-:W-:-:S04]  /*5150*/  UIADD3 UR6, UR5, UR9, -UR6 ;  /* 0x0000000905067290 */ /* 0x000fc8000fffe806 */
[----:B------:R-:W-:Y:S01]  /*5160*/  USHF.L.U32 UR6, UR6, 0x3, URZ ;  /* 0x0000000306067899 */ /* 0x000fe2000800063f */
[----:B------:R-:W-:-:S03]  /*5170*/  PLOP3.LUT P0, PT, PT, PT, UP0, 0x80, 0x0 ;  /* 0x000000000000781c */ /* 0x000fc60003f0f008 */
[----:B------:R-:W-:-:S04]  /*5180*/  ULOP3.LUT UR6, UR6, 0x18, URZ, 0xc0, !UPT ;  /* 0x0000001806067892 */ /* 0x000fc8000f8ec03f */
[----:B------:R-:W-:-:S04]  /*5190*/  UIADD3 UR6, UR11, 0x20, UR6 ;  /* 0x000000200b067890 */ /* 0x000fc8000fffe006 */
[----:B------:R-:W-:-:S09]  /*51a0*/  UPRMT UR6, URZ, 0x654, UR6 ;  /* 0x000006543f067896 */ /* 0x000fd20008000006 */
[----:B------:R-:W-:Y:S01]  /*51b0*/  SYNCS.ARRIVE.TRANS64.RED.A1T0 RZ, [UR6], RZ ;  /* 0x000000ffffff79a7 */ /* 0x000fe20008100406 */
[----:B------:R-:W-:Y:S05]  /*51c0*/  @P0 BRA `(.L_x_29) ;  /* 0x0000000000040947 */ /* 0x000fea0003800000 */
[----:B------:R-:W-:Y:S01]  /*51d0*/  BPT.TRAP 0x1 ;  /* 0x000000040000795c */ /* 0x000fe20000300000 */
.L_x_29:
[----:B------:R3:W-:Y:S01]  /*51e0*/  STL [R1+0x88], R3 ;  /* 0x0000880301007387 */ /* 0x0007e20000100800 */
[----:B------:R-:W4:Y:S01]  /*51f0*/  LDC R28, c[0x0][0x288] ;  /* 0x0000a200ff1c7b82 */ /* 0x000f220000000800 */
[----:B------:R-:W-:Y:S02]  /*5200*/  ULDC UR6, c[0x0][0x284] ;  /* 0x0000a10000067ab9 */ /* 0x000fe40000000800 */
[----:B---3--:R-:W3:Y:S04]  /*5210*/  LDL.LU R3, [R1+0x78] ;  /* 0x0000780001037983 */ /* 0x008ee80000300800 */
[----:B------:R0:W-:Y:S04]  /*5220*/  STL [R1+0x84], R2 ;  /* 0x0000840201007387 */ /* 0x0001e80000100800 */
[----:B0-----:R-:W2:Y:S04]  /*5230*/  LDL.LU R2, [R1+0x7c] ;  /* 0x00007c0001027983 */ /* 0x001ea80000300800 */
[----:B-----5:R0:W-:Y:S02]  /*5240*/  STL [R1+0x80], R0 ;  /* 0x0000800001007387 */ /* 0x0201e40000100800 */
[----:B0-----:R-:W0:Y:S02]  /*5250*/  S2R R0, SR_TID.X ;  /* 0x0000000000007919 */ /* 0x001e240000002100 */
[----:B0-----:R-:W-:-:S02]  /*5260*/  SHF.R.U32.HI R24, RZ, 0x2, R0 ;  /* 0x00000002ff187819 */ /* 0x001fc40000011600 */
[----:B------:R-:W-:Y:S02]  /*5270*/  LOP3.LUT R26, R0, 0x60, RZ, 0xc0, !PT ;  /* 0x00000060001a7812 */ /* 0x000fe400078ec0ff */
[----:B------:R-:W-:Y:S02]  /*5280*/  SHF.R.U32.HI R27, RZ, 0x7, R0 ;  /* 0x00000007ff1b7819 */ /* 0x000fe40000011600 */
[----:B------:R-:W-:Y:S02]  /*5290*/  LOP3.LUT R25, R24, 0x7, RZ, 0xc0, !PT ;  /* 0x0000000718197812 */ /* 0x000fe400078ec0ff */
[----:B------:R-:W-:Y:S02]  /*52a0*/  SHF.R.U32.HI R26, RZ, 0x1, R26 ;  /* 0x00000001ff1a7819 */ /* 0x000fe4000001161a */
[----:B------:R-:W-:Y:S02]  /*52b0*/  LOP3.LUT R24, R27, 0x1, RZ, 0xc0, !PT ;  /* 0x000000011b187812 */ /* 0x000fe400078ec0ff */
[----:B------:R-:W-:Y:S01]  /*52c0*/  IADD3 R31, RZ, -R26, -R25 ;  /* 0x8000001aff1f7210 */ /* 0x000fe20007ffe819 */
[C---:B------:R-:W-:Y:S01]  /*52d0*/  IMAD.SHL.U32 R32, R0.reuse, 0x2, RZ ;  /* 0x0000000200207824 */ /* 0x040fe200078e00ff */
[----:B------:R-:W-:Y:S01]  /*52e0*/  LOP3.LUT R27, R0, 0x3, RZ, 0xc0, !PT ;  /* 0x00000003001b7812 */ /* 0x000fe200078ec0ff */
[----:B------:R-:W-:-:S02]  /*52f0*/  IMAD.SHL.U32 R30, R24, 0x40, RZ ;  /* 0x00000040181e7824 */ /* 0x000fc400078e00ff */
[----:B------:R-:W-:Y:S02]  /*5300*/  IMAD R31, R24, -0x40, R31 ;  /* 0xffffffc0181f7824 */ /* 0x000fe400078e021f */
[----:B---3--:R-:W-:Y:S02]  /*5310*/  IMAD.SHL.U32 R29, R3, 0x80, RZ ;  /* 0x00000080031d7824 */ /* 0x008fe400078e00ff */
[----:B------:R0:W5:Y:S01]  /*5320*/  LDL.LU R3, [R1+0x88] ;  /* 0x0000880001037983 */ /* 0x0001620000300800 */
[----:B------:R-:W-:Y:S01]  /*5330*/  LOP3.LUT R43, R30, 0x40, R25, 0xe2, !PT ;  /* 0x000000401e2b7812 */ /* 0x000fe200078ee219 */
[----:B----4-:R-:W-:Y:S01]  /*5340*/  IMAD R42, R27, -0x2, R28 ;  /* 0xfffffffe1b2a7824 */ /* 0x010fe200078e021c */
[----:B------:R-:W-:Y:S01]  /*5350*/  ISETP.GE.AND P0, PT, R29, R28, PT ;  /* 0x0000001c1d00720c */ /* 0x000fe20003f06270 */
[C---:B--2---:R-:W-:Y:S02]  /*5360*/  IMAD.SHL.U32 R24, R2.reuse, 0x100, RZ ;  /* 0x0000010002187824 */ /* 0x044fe400078e00ff */
[----:B------:R-:W-:-:S02]  /*5370*/  IMAD.WIDE R38, R2, 0x100, RZ ;  /* 0x0000010002267825 */ /* 0x000fc400078e02ff */
[----:B------:R0:W5:Y:S04]  /*5380*/  LDL.LU R2, [R1+0x84] ;  /* 0x0000840001027983 */ /* 0x0001680000300800 */
[----:B------:R0:W5:Y:S01]  /*5390*/  LDL.LU R0, [R1+0x80] ;  /* 0x0000800001007983 */ /* 0x0001620000300800 */
[----:B------:R-:W-:Y:S01]  /*53a0*/  ISETP.GE.OR P0, PT, R24, UR6, P0 ;  /* 0x0000000618007c0c */ /* 0x000fe20008706670 */
[----:B------:R-:W-:Y:S01]  /*53b0*/  IMAD.IADD R42, R42, 0x1, -R29 ;  /* 0x000000012a2a7824 */ /* 0x000fe200078e0a1d */
[----:B------:R-:W-:Y:S01]  /*53c0*/  IADD3 R41, -R24, UR6, R31 ;  /* 0x0000000618297c10 */ /* 0x000fe2000fffe11f */
[----:B------:R-:W-:Y:S01]  /*53d0*/  IMAD.MOV.U32 R40, RZ, RZ, -0x1 ;  /* 0xffffffffff287424 */ /* 0x000fe200078e00ff */
[----:B------:R-:W-:Y:S02]  /*53e0*/  LOP3.LUT R43, R38, R43, R26, 0xfe, !PT ;  /* 0x0000002b262b7212 */ /* 0x000fe400078efe1a */
[----:B------:R-:W-:-:S07]  /*53f0*/  LOP3.LUT R32, R29, 0x6, R32, 0xf8, !PT ;  /* 0x000000061d207812 */ /* 0x000fce00078ef820 */
[----:B0-----:R-:W-:Y:S05]  /*5400*/  @P0 BRA `(.L_x_31) ;  /* 0x00000090000c0947 */ /* 0x001fea0003800000 */
[----:B------:R-:W0:Y:S01]  /*5410*/  LDC.64 R28, c[0x0][0x5c8] ;  /* 0x00017200ff1c7b82 */ /* 0x000e220000000a00 */
[----:B------:R-:W-:Y:S01]  /*5420*/  USHF.R.S32.HI UR7, URZ, 0x1f, UR12 ;  /* 0x0000001f3f077899 */ /* 0x000fe2000801140c */
[--C-:B------:R-:W-:Y:S01]  /*5430*/  SHF.R.S32.HI R33, RZ, 0x1f, R32.reuse ;  /* 0x0000001fff217819 */ /* 0x100fe20000011420 */
[----:B------:R-:W-:Y:S01]  /*5440*/  ULDC.64 UR10, c[0x0][0x5d0] ;  /* 0x00017400000a7ab9 */ /* 0x000fe20000000a00 */
[----:B------:R-:W-:Y:S01]  /*5450*/  BSSY B0, `(.L_x_31) ;  /* 0x00008fe000007945 */ /* 0x000fe20003800000 */
[----:B------:R-:W-:Y:S02]  /*5460*/  UIMAD UR6, UR7, UR10, URZ ;  /* 0x0000000a070672a4 */ /* 0x000fe4000f8e023f */
[----:B------:R-:W-:Y:S02]  /*5470*/  IMAD.U32 R27, RZ, RZ, UR10 ;  /* 0x0000000aff1b7e24 */ /* 0x000fe4000f8e00ff */
[----:B------:R-:W-:Y:S02]  /*5480*/  UIMAD UR6, UR12, UR11, UR6 ;  /* 0x0000000b0c0672a4 */ /* 0x000fe4000f8e0206 */
[----:B------:R-:W-:Y:S01]  /*5490*/  IMAD.WIDE.U32 R26, R27, UR12, R32 ;  /* 0x0000000c1b1a7c25 */ /* 0x000fe2000f8e0020 */
[----:B------:R-:W-:-:S03]  /*54a0*/  ULDC.64 UR10, c[0x0][0x5c0] ;  /* 0x00017000000a7ab9 */ /* 0x000fc60000000a00 */
[----:B------:R-:W-:Y:S02]  /*54b0*/  VIADD R27, R27, UR6 ;  /* 0x000000061b1b7c36 */ /* 0x000fe40008000000 */
[-C--:B0-----:R-:W-:Y:S01]  /*54c0*/  IMAD R24, R39, R28.reuse, RZ ;  /* 0x0000001c27187224 */ /* 0x081fe200078e02ff */
[----:B------:R-:W-:Y:S01]  /*54d0*/  SHF.L.U64.HI R34, R28, 0x3, R29 ;  /* 0x000000031c227819 */ /* 0x000fe2000001021d */
[----:B------:R-:W-:-:S04]  /*54e0*/  IMAD.WIDE.U32 R26, R43, R28, R26 ;  /* 0x0000001c2b1a7225 */ /* 0x000fc800078e001a */
[----:B------:R-:W-:Y:S01]  /*54f0*/  IMAD R25, R43, R29, R24 ;  /* 0x0000001d2b197224 */ /* 0x000fe200078e0218 */
[----:B------:R-:W-:Y:S01]  /*5500*/  IADD3 R24, P2, R26, UR10, RZ ;  /* 0x0000000a1a187c10 */ /* 0x000fe2000ff5e0ff */
[C---:B------:R-:W-:Y:S01]  /*5510*/  IMAD.SHL.U32 R35, R28.reuse, 0x8, RZ ;  /* 0x000000081c237824 */ /* 0x040fe200078e00ff */
[----:B------:R-:W-:Y:S01]  /*5520*/  LEA R30, P3, R28, R26, 0x7 ;  /* 0x0000001a1c1e7211 */ /* 0x000fe200078638ff */
[----:B------:R-:W-:-:S03]  /*5530*/  IMAD.IADD R27, R27, 0x1, R25 ;  /* 0x000000011b1b7824 */ /* 0x000fc600078e0219 */
[----:B------:R-:W-:Y:S02]  /*5540*/  IADD3 R26, P1, P0, R26, UR10, R35 ;  /* 0x0000000a1a1a7c10 */ /* 0x000fe4000f83e023 */
[----:B------:R-:W-:Y:S02]  /*5550*/  IADD3.X R25, R27, UR11, RZ, P2, !PT ;  /* 0x0000000b1b197c10 */ /* 0x000fe400097fe4ff */
[----:B------:R-:W-:Y:S02]  /*5560*/  FSETP.NEU.AND P2, PT, RZ, UR21, PT ;  /* 0x00000015ff007c0b */ /* 0x000fe4000bf4d000 */
[----:B------:R-:W-:Y:S02]  /*5570*/  LEA.HI.X R31, R28, R27, R29, 0x7, P3 ;  /* 0x0000001b1c1f7211 */ /* 0x000fe400018f3c1d */
[C---:B------:R-:W-:Y:S02]  /*5580*/  IADD3 R28, P3, R30.reuse, UR10, RZ ;  /* 0x0000000a1e1c7c10 */ /* 0x040fe4000ff7e0ff */
[----:B------:R-:W-:-:S02]  /*5590*/  IADD3 R30, P5, P6, R30, UR10, R35 ;  /* 0x0000000a1e1e7c10 */ /* 0x000fc4000febe023 */
[----:B------:R-:W-:Y:S02]  /*55a0*/  IADD3.X R29, R31, UR11, RZ, P3, !PT ;  /* 0x0000000b1f1d7c10 */ /* 0x000fe40009ffe4ff */
[--C-:B------:R-:W-:Y:S02]  /*55b0*/  IADD3.X R27, R27, UR11, R34.reuse, P1, P0 ;  /* 0x0000000b1b1b7c10 */ /* 0x100fe40008fe0422 */
[----:B------:R-:W-:Y:S01]  /*55c0*/  IADD3.X R31, R31, UR11, R34, P5, P6 ;  /* 0x0000000b1f1f7c10 */ /* 0x000fe2000afec422 */
[----:B------:R-:W-:Y:S06]  /*55d0*/  @!P2 BRA `(.L_x_32) ;  /* 0x0000006c0014a947 */ /* 0x000fec0003800000 */
[----:B------:R-:W-:Y:S01]  /*55e0*/  ULDC.64 UR10, c[0x0][0x5b8] ;  /* 0x00016e00000a7ab9 */ /* 0x000fe20000000a00 */
[----:B------:R-:W-:Y:S01]  /*55f0*/  ISETP.GE.AND P0, PT, R41, 0x1, PT ;  /* 0x000000012900780c */ /* 0x000fe20003f06270 */
[----:B------:R-:W-:Y:S02]  /*5600*/  UIMAD UR6, UR7, UR10, URZ ;  /* 0x0000000a070672a4 */ /* 0x000fe4000f8e023f */
[----:B------:R-:W-:Y:S01]  /*5610*/  IMAD.U32 R35, RZ, RZ, UR10 ;  /* 0x0000000aff237e24 */ /* 0x000fe2000f8e00ff */
[----:B------:R-:W-:Y:S01]  /*5620*/  BSSY B1, `(.L_x_33) ;  /* 0x0000010000017945 */ /* 0x000fe20003800000 */
[----:B------:R-:W-:Y:S01]  /*5630*/  ISETP.LT.OR P3, PT, R42, 0x1, !P0 ;  /* 0x000000012a00780c */ /* 0x000fe20004761670 */
[----:B------:R-:W-:Y:S02]  /*5640*/  UIMAD UR6, UR12, UR11, UR6 ;  /* 0x0000000b0c0672a4 */ /* 0x000fe4000f8e0206 */
[----:B------:R-:W-:Y:S01]  /*5650*/  IMAD.WIDE.U32 R32, R35, UR12, R32 ;  /* 0x0000000c23207c25 */ /* 0x000fe2000f8e0020 */
[----:B------:R-:W-:-:S03]  /*5660*/  ULDC.64 UR10, c[0x0][0x5a8] ;  /* 0x00016a00000a7ab9 */ /* 0x000fc60000000a00 */
[----:B------:R-:W-:Y:S02]  /*5670*/  IMAD.MOV.U32 R36, RZ, RZ, R32 ;  /* 0x000000ffff247224 */ /* 0x000fe400078e0020 */
[----:B------:R-:W-:Y:S01]  /*5680*/  VIADD R37, R33, UR6 ;  /* 0x0000000621257c36 */ /* 0x000fe20008000000 */
[----:B------:R-:W-:Y:S02]  /*5690*/  ULDC.64 UR6, c[0x0][0x5b0] ;  /* 0x00016c0000067ab9 */ /* 0x000fe40000000a00 */
[----:B------:R-:W-:Y:S02]  /*56a0*/  IMAD R34, R39, UR6, RZ ;  /* 0x0000000627227c24 */ /* 0x000fe4000f8e02ff */
[----:B------:R-:W-:-:S04]  /*56b0*/  IMAD.WIDE.U32 R32, R43, UR6, R36 ;  /* 0x000000062b207c25 */ /* 0x000fc8000f8e0024 */
[--C-:B------:R-:W-:Y:S01]  /*56c0*/  IMAD R35, R43, UR7, R34.reuse ;  /* 0x000000072b237c24 */ /* 0x100fe2000f8e0222 */
[----:B------:R-:W-:Y:S02]  /*56d0*/  IADD3 R32, P1, R32, UR10, RZ ;  /* 0x0000000a20207c10 */ /* 0x000fe4000ff3e0ff */
[----:B------:R-:W-:Y:S02]  /*56e0*/  PRMT R34, RZ, 0x7610, R34 ;  /* 0x00007610ff227816 */ /* 0x000fe40000000022 */
[----:B------:R-:W-:Y:S01]  /*56f0*/  IADD3.X R33, R33, UR11, R35, P1, !PT ;  /* 0x0000000b21217c10 */ /* 0x000fe20008ffe423 */
[----:B------:R-:W-:Y:S08]  /*5700*/  @P3 BRA `(.L_x_34) ;  /* 0x0000000000043947 */ /* 0x000ff00003800000 */
[----:B------:R0:W5:Y:S02]  /*5710*/  LDG.E.U8 R34, desc[UR14][R32.64] ;  /* 0x0000000e20227981 */ /* 0x000164000c1e1100 */
.L_x_34:
[----:B------:R-:W-:Y:S05]  /*5720*/  BSYNC B1 ;  /* 0x0000000000017941 */ /* 0x000fea0003800000 */
.L_x_33:
[----:B-----5:R-:W-:Y:S01]  /*5730*/  LOP3.LUT R34, R34, 0xff, RZ, 0xc0, !PT ;  /* 0x000000ff22227812 */ /* 0x020fe200078ec0ff */
[----:B------:R-:W-:Y:S01]  /*5740*/  BSSY B1, `(.L_x_35) ;  /* 0x000000b000017945 */ /* 0x000fe20003800000 */
[----:B------:R-:W-:Y:S02]  /*5750*/  ISETP.LT.OR P2, PT, R42, 0x2, !P0 ;  /* 0x000000022a00780c */ /* 0x000fe40004741670 */
[----:B------:R-:W-:-:S05]  /*5760*/  F2FP.F16.E5M2.UNPACK_B R34, R34 ;  /* 0x00000022ff22723e */ /* 0x000fca00020004ff */
[----:B------:R-:W-:-:S05]  /*5770*/  HADD2.F32 R34, -RZ, R34.H0_H0 ;  /* 0x20000022ff227230 */ /* 0x000fca0000004100 */
[----:B------:R-:W-:Y:S01]  /*5780*/  FMUL R35, R34, UR21 ;  /* 0x0000001522237c20 */ /* 0x000fe20008400000 */
[----:B------:R-:W-:-:S03]  /*5790*/  PRMT R34, RZ, 0x7610, R34 ;  /* 0x00007610ff227816 */ /* 0x000fc60000000022 */
[----:B------:R-:W-:-:S05]  /*57a0*/  FFMA R35, R228, UR20, R35 ;  /* 0x00000014e4237c23 */ /* 0x000fca0008000023 */
[----:B------:R-:W-:-:S05]  /*57b0*/  F2FP.SATFINITE.E5M2.F32.PACK_AB_MERGE_C R35, RZ, R35, RZ ;  /* 0x00000023ff23723e */ /* 0x000fca00048060ff */
[----:B------:R2:W-:Y:S01]  /*57c0*/  @!P3 STG.E.U8 desc[UR14][R24.64], R35 ;  /* 0x000000231800b986 */ /* 0x0005e2000c10110e */
[----:B------:R-:W-:Y:S05]  /*57d0*/  @P2 BRA `(.L_x_36) ;  /* 0x0000000000042947 */ /* 0x000fea0003800000 */
[----:B------:R3:W5:Y:S02]  /*57e0*/  LDG.E.U8 R34, desc[UR14][R32.64+0x1] ;  /* 0x0000010e20227981 */ /* 0x000764000c1e1100 */
.L_x_36:
[----:B------:R-:W-:Y:S05]  /*57f0*/  BSYNC B1 ;  /* 0x0000000000017941 */ /* 0x000fea0003800000 */
.L_x_35:
[----:B-----5:R-:W-:Y:S01]  /*5800*/  LOP3.LUT R34, R34, 0xff, RZ, 0xc0, !PT ;  /* 0x000000ff22227812 */ /* 0x020fe200078ec0ff */
[----:B------:R-:W-:Y:S01]  /*5810*/  BSSY B1, `(.L_x_37) ;  /* 0x0000013000017945 */ /* 0x000fe20003800000 */
[----:B------:R-:W-:Y:S02]  /*5820*/  IADD3 R45, P1, R43, 0x8, RZ ;  /* 0x000000082b2d7810 */ /* 0x000fe40007f3e0ff */
[----:B------:R-:W-:-:S03]  /*5830*/  F2FP.F16.E5M2.UNPACK_B R34, R34 ;  /* 0x00000022ff22723e */ /* 0x000fc600020004ff */
[----:B--2---:R-:W-:Y:S01]  /*5840*/  IMAD.X R35, RZ, RZ, R39, P1 ;  /* 0x000000ffff237224 */ /* 0x004fe200008e0627 */
[----:B------:R-:W-:Y:S01]  /*5850*/  ISETP.GE.AND P1, PT, R41, 0x9, PT ;  /* 0x000000092900780c */ /* 0x000fe20003f26270 */
[----:B------:R-:W-:Y:S02]  /*5860*/  HADD2.F32 R34, -RZ, R34.H0_H0 ;  /* 0x20000022ff227230 */ /* 0x000fe40000004100 */
[----:B------:R-:W-:Y:S01]  /*5870*/  IMAD R46, R35, UR6, RZ ;  /* 0x00000006232e7c24 */ /* 0x000fe2000f8e02ff */
[----:B------:R-:W-:Y:S02]  /*5880*/  ISETP.LT.OR P5, PT, R42, 0x1, !P1 ;  /* 0x000000012a00780c */ /* 0x000fe40004fa1670 */
[----:B------:R-:W-:Y:S01]  /*5890*/  FMUL R44, R34, UR21 ;  /* 0x00000015222c7c20 */ /* 0x000fe20008400000 */
[----:B------:R-:W-:-:S04]  /*58a0*/  IMAD.WIDE.U32 R34, R45, UR6, R36 ;  /* 0x000000062d227c25 */ /* 0x000fc8000f8e0024 */
[----:B------:R-:W-:Y:S01]  /*58b0*/  FFMA R44, R227, UR20, R44 ;  /* 0x00000014e32c7c23 */ /* 0x000fe2000800002c */
[----:B------:R-:W-:Y:S01]  /*58c0*/  IMAD R45, R45, UR7, R46 ;  /* 0x000000072d2d7c24 */ /* 0x000fe2000f8e022e */
[----:B------:R-:W-:-:S03]  /*58d0*/  IADD3 R34, P3, R34, UR10, RZ ;  /* 0x0000000a22227c10 */ /* 0x000fc6000ff7e0ff */
[----:B------:R-:W-:Y:S02]  /*58e0*/  F2FP.SATFINITE.E5M2.F32.PACK_AB_MERGE_C R47, RZ, R44, RZ ;  /* 0x0000002cff2f723e */ /* 0x000fe400048060ff */
[----:B------:R-:W-:Y:S02]  /*58f0*/  IADD3.X R35, R35, UR11, R45, P3, !PT ;  /* 0x0000000b23237c10 */ /* 0x000fe40009ffe42d */
[----:B------:R-:W-:Y:S01]  /*5900*/  PRMT R44, RZ, 0x7610, R44 ;  /* 0x00007610ff2c7816 */ /* 0x000fe2000000002c */
[----:B------:R2:W-:Y:S01]  /*5910*/  @!P2 STG.E.U8 desc[UR14][R24.64+0x1], R47 ;  /* 0x0000012f1800a986 */ /* 0x0005e2000c10110e */
[----:B------:R-:W-:Y:S05]  /*5920*/  @P5 BRA `(.L_x_38) ;  /* 0x0000000000045947 */ /* 0x000fea0003800000 */
[----:B------:R4:W5:Y:S02]  /*5930*/  LDG.E.U8 R44, desc[UR14][R34.64] ;  /* 0x0000000e222c7981 */ /* 0x000964000c1e1100 */
.L_x_38:
[----:B------:R-:W-:Y:S05]  /*5940*/  BSYNC B1 ;  /* 0x0000000000017941 */ /* 0x000fea0003800000 */
.L_x_37:
        /* <DEDUP_REMOVED lines=12> */
.L_x_40:
[----:B------:R-:W-:Y:S05]  /*5a10*/  BSYNC B1 ;  /* 0x0000000000017941 */ /* 0x000fea0003800000 */
.L_x_39:
[----:B-----5:R-:W-:Y:S01]  /*5a20*/  LOP3.LUT R44, R44, 0xff, RZ, 0xc0, !PT ;  /* 0x000000ff2c2c7812 */ /* 0x020fe200078ec0ff */
[----:B------:R-:W-:Y:S01]  /*5a30*/  BSSY B1, `(.L_x_41) ;  /* 0x000000b000017945 */ /* 0x000fe20003800000 */
[----:B------:R-:W-:Y:S02]  /*5a40*/  ISETP.LT.OR P3, PT, R42, 0x9, !P0 ;  /* 0x000000092a00780c */ /* 0x000fe40004761670 */
[----:B------:R-:W-:-:S05]  /*5a50*/  F2FP.F16.E5M2.UNPACK_B R44, R44 ;  /* 0x0000002cff2c723e */ /* 0x000fca00020004ff */
[----:B------:R-:W-:-:S05]  /*5a60*/  HADD2.F32 R44, -RZ, R44.H0_H0 ;  /* 0x2000002cff2c7230 */ /* 0x000fca0000004100 */
[----:B------:R-:W-:-:S04]  /*5a70*/  FMUL R44, R44, UR21 ;  /* 0x000000152c2c7c20 */ /* 0x000fc80008400000 */
[----:B------:R-:W-:-:S05]  /*5a80*/  FFMA R44, R225, UR20, R44 ;  /* 0x00000014e12c7c23 */ /* 0x000fca000800002c */
[----:B0-----:R-:W-:Y:S02]  /*5a90*/  F2FP.SATFINITE.E5M2.F32.PACK_AB_MERGE_C R45, RZ, R44, RZ ;  /* 0x0000002cff2d723e */ /* 0x001fe400048060ff */
[----:B------:R-:W-:-:S03]  /*5aa0*/  PRMT R44, RZ, 0x7610, R44 ;  /* 0x00007610ff2c7816 */ /* 0x000fc6000000002c */
[----:B------:R0:W-:Y:S01]  /*5ab0*/  @!P2 STG.E.U8 desc[UR14][R26.64+0x1], R45 ;  /* 0x0000012d1a00a986 */ /* 0x0001e2000c10110e */
[----:B------:R-:W-:Y:S05]  /*5ac0*/  @P3 BRA `(.L_x_42) ;  /* 0x0000000000043947 */ /* 0x000fea0003800000 */
[----:B------:R0:W5:Y:S02]  /*5ad0*/  LDG.E.U8 R44, desc[UR14][R32.64+0x8] ;  /* 0x0000080e202c7981 */ /* 0x000164000c1e1100 */
.L_x_42:
[----:B------:R-:W-:Y:S05]  /*5ae0*/  BSYNC B1 ;  /* 0x0000000000017941 */ /* 0x000fea0003800000 */
.L_x_41:
[----:B-----5:R-:W-:Y:S01]  /*5af0*/  LOP3.LUT R44, R44, 0xff, RZ, 0xc0, !PT ;  /* 0x000000ff2c2c7812 */ /* 0x020fe200078ec0ff */
[----:B------:R-:W-:Y:S01]  /*5b00*/  BSSY B1, `(.L_x_43) ;  /* 0x000000b000017945 */ /* 0x000fe20003800000 */
[----:B------:R-:W-:Y:S02]  /*5b10*/  ISETP.LT.OR P2, PT, R42, 0xa, !P0 ;  /* 0x0000000a2a00780c */ /* 0x000fe40004741670 */
[----:B------:R-:W-:-:S05]  /*5b20*/  F2FP.F16.E5M2.UNPACK_B R44, R44 ;  /* 0x0000002cff2c723e */ /* 0x000fca00020004ff */
[----:B------:R-:W-:-:S05]  /*5b30*/  HADD2.F32 R44, -RZ, R44.H0_H0 ;  /* 0x2000002cff2c7230 */ /* 0x000fca0000004100 */
[----:B0-----:R-:W-:Y:S01]  /*5b40*/  FMUL R45, R44, UR21 ;  /* 0x000000152c2d7c20 */ /* 0x001fe20008400000 */
[----:B------:R-:W-:-:S03]  /*5b50*/  PRMT R44, RZ, 0x7610, R44 ;  /* 0x00007610ff2c7816 */ /* 0x000fc6000000002c */
[----:B------:R-:W-:-:S05]  /*5b60*/  FFMA R45, R224, UR20, R45 ;  /* 0x00000014e02d7c23 */ /* 0x000fca000800002d */
[----:B------:R-:W-:-:S05]  /*5b70*/  F2FP.SATFINITE.E5M2.F32.PACK_AB_MERGE_C R45, RZ, R45, RZ ;  /* 0x0000002dff2d723e */ /* 0x000fca00048060ff */
[----:B------:R0:W-:Y:S01]  /*5b80*/  @!P3 STG.E.U8 desc[UR14][R24.64+0x8], R45 ;  /* 0x0000082d1800b986 */ /* 0x0001e2000c10110e */
[----:B------:R-:W-:Y:S05]  /*5b90*/  @P2 BRA `(.L_x_44) ;  /* 0x0000000000042947 */ /* 0x000fea0003800000 */
[----:B------:R0:W5:Y:S02]  /*5ba0*/  LDG.E.U8 R44, desc[UR14][R32.64+0x9] ;  /* 0x0000090e202c7981 */ /* 0x000164000c1e1100 */
.L_x_44:
[----:B------:R-:W-:Y:S05]  /*5bb0*/  BSYNC B1 ;  /* 0x0000000000017941 */ /* 0x000fea0003800000 */
.L_x_43:
        /* <DEDUP_REMOVED lines=12> */
.L_x_46:
[----:B------:R-:W-:Y:S05]  /*5c80*/  BSYNC B1 ;  /* 0x0000000000017941 */ /* 0x000fea0003800000 */
.L_x_45:
        /* <DEDUP_REMOVED lines=12> */
.L_x_48:
[----:B------:R-:W-:Y:S05]  /*5d50*/  BSYNC B1 ;  /* 0x0000000000017941 */ /* 0x000fea0003800000 */
.L_x_47:
        /* <DEDUP_REMOVED lines=12> */
.L_x_50:
[----:B------:R-:W-:Y:S05]  /*5e20*/  BSYNC B1 ;  /* 0x0000000000017941 */ /* 0x000fea0003800000 */
.L_x_49:
        /* <DEDUP_REMOVED lines=12> */
.L_x_52:
[----:B------:R-:W-:Y:S05]  /*5ef0*/  BSYNC B1 ;  /* 0x0000000000017941 */ /* 0x000fea0003800000 */
.L_x_51:
        /* <DEDUP_REMOVED lines=12> */
.L_x_54:
[----:B------:R-:W-:Y:S05]  /*5fc0*/  BSYNC B1 ;  /* 0x0000000000017941 */ /* 0x000fea0003800000 */
.L_x_53:
        /* <DEDUP_REMOVED lines=12> */
.L_x_56:
[----:B------:R-:W-:Y:S05]  /*6090*/  BSYNC B1 ;  /* 0x0000000000017941 */ /* 0x000fea0003800000 */
.L_x_55:
        /* <DEDUP_REMOVED lines=12> */
.L_x_58:
[----:B------:R-:W-:Y:S05]  /*6160*/  BSYNC B1 ;  /* 0x0000000000017941 */ /* 0x000fea0003800000 */
.L_x_57:
        /* <DEDUP_REMOVED lines=12> */
.L_x_60:
[----:B------:R-:W-:Y:S05]  /*6230*/  BSYNC B1 ;  /* 0x0000000000017941 */ /* 0x000fea0003800000 */
.L_x_59:
        /* <DEDUP_REMOVED lines=12> */
.L_x_62:
[----:B------:R-:W-:Y:S05]  /*6300*/  BSYNC B1 ;  /* 0x0000000000017941 */ /* 0x000fea0003800000 */
.L_x_61:
        /* <DEDUP_REMOVED lines=12> */
.L_x_64:
[----:B------:R-:W-:Y:S05]  /*63d0*/  BSYNC B1 ;  /* 0x0000000000017941 */ /* 0x000fea0003800000 */
.L_x_63:
        /* <DEDUP_REMOVED lines=12> */
.L_x_66:
[----:B------:R-:W-:Y:S05]  /*64a0*/  BSYNC B1 ;  /* 0x0000000000017941 */ /* 0x000fea0003800000 */
.L_x_65:
        /* <DEDUP_REMOVED lines=12> */
.L_x_68:
[----:B------:R-:W-:Y:S05]  /*6570*/  BSYNC B1 ;  /* 0x0000000000017941 */ /* 0x000fea0003800000 */
.L_x_67:
        /* <DEDUP_REMOVED lines=12> */
.L_x_70:
[----:B------:R-:W-:Y:S05]  /*6640*/  BSYNC B1 ;  /* 0x0000000000017941 */ /* 0x000fea0003800000 */
.L_x_69:
        /* <DEDUP_REMOVED lines=12> */
.L_x_72:
[----:B------:R-:W-:Y:S05]  /*6710*/  BSYNC B1 ;  /* 0x0000000000017941 */ /* 0x000fea0003800000 */
.L_x_71:
        /* <DEDUP_REMOVED lines=12> */
.L_x_74:
[----:B------:R-:W-:Y:S05]  /*67e0*/  BSYNC B1 ;  /* 0x0000000000017941 */ /* 0x000fea0003800000 */
.L_x_73:
        /* <DEDUP_REMOVED lines=12> */
.L_x_76:
[----:B------:R-:W-:Y:S05]  /*68b0*/  BSYNC B1 ;  /* 0x0000000000017941 */ /* 0x000fea0003800000 */
.L_x_75:
        /* <DEDUP_REMOVED lines=12> */
.L_x_78:
[----:B------:R-:W-:Y:S05]  /*6980*/  BSYNC B1 ;  /* 0x0000000000017941 */ /* 0x000fea0003800000 */
.L_x_77:
        /* <DEDUP_REMOVED lines=12> */
.L_x_80:
[----:B------:R-:W-:Y:S05]  /*6a50*/  BSYNC B1 ;  /* 0x0000000000017941 */ /* 0x000fea0003800000 */
.L_x_79:
        /* <DEDUP_REMOVED lines=12> */
.L_x_82:
[----:B------:R-:W-:Y:S05]  /*6b20*/  BSYNC B1 ;  /* 0x0000000000017941 */ /* 0x000fea0003800000 */
.L_x_81:
        /* <DEDUP_REMOVED lines=12> */
.L_x_84:
[----:B------:R-:W-:Y:S05]  /*6bf0*/  BSYNC B1 ;  /* 0x0000000000017941 */ /* 0x000fea0003800000 */
.L_x_83:
        /* <DEDUP_REMOVED lines=12> */
.L_x_86:
[----:B------:R-:W-:Y:S05]  /*6cc0*/  BSYNC B1 ;  /* 0x0000000000017941 */ /* 0x000fea0003800000 */
.L_x_85:
        /* <DEDUP_REMOVED lines=12> */
.L_x_88:
[----:B------:R-:W-:Y:S05]  /*6d90*/  BSYNC B1 ;  /* 0x0000000000017941 */ /* 0x000fea0003800000 */
.L_x_87:
        /* <DEDUP_REMOVED lines=12> */
.L_x_90:
[----:B------:R-:W-:Y:S05]  /*6e60*/  BSYNC B1 ;  /* 0x0000000000017941 */ /* 0x000fea0003800000 */
.L_x_89:
        /* <DEDUP_REMOVED lines=12> */
.L_x_92:
[----:B------:R-:W-:Y:S05]  /*6f30*/  BSYNC B1 ;  /* 0x0000000000017941 */ /* 0x000fea0003800000 */
.L_x_91:
        /* <DEDUP_REMOVED lines=12> */
.L_x_94:
[----:B------:R-:W-:Y:S05]  /*7000*/  BSYNC B1 ;  /* 0x0000000000017941 */ /* 0x000fea0003800000 */
.L_x_93:
        /* <DEDUP_REMOVED lines=12> */
.L_x_96:
[----:B------:R-:W-:Y:S05]  /*70d0*/  BSYNC B1 ;  /* 0x0000000000017941 */ /* 0x000fea0003800000 */
.L_x_95:
        /* <DEDUP_REMOVED lines=12> */
.L_x_98:
[----:B------:R-:W-:Y:S05]  /*71a0*/  BSYNC B1 ;  /* 0x0000000000017941 */ /* 0x000fea0003800000 */
.L_x_97:
        /* <DEDUP_REMOVED lines=12> */
.L_x_100:
[----:B------:R-:W-:Y:S05]  /*7270*/  BSYNC B1 ;  /* 0x0000000000017941 */ /* 0x000fea0003800000 */
.L_x_99:
        /* <DEDUP_REMOVED lines=12> */
.L_x_102:
[----:B------:R-:W-:Y:S05]  /*7340*/  BSYNC B1 ;  /* 0x0000000000017941 */ /* 0x000fea0003800000 */
.L_x_101:
        /* <DEDUP_REMOVED lines=12> */
.L_x_104:
[----:B------:R-:W-:Y:S05]  /*7410*/  BSYNC B1 ;  /* 0x0000000000017941 */ /* 0x000fea0003800000 */
.L_x_103:
        /* <DEDUP_REMOVED lines=12> */
.L_x_106:
[----:B------:R-:W-:Y:S05]  /*74e0*/  BSYNC B1 ;  /* 0x0000000000017941 */ /* 0x000fea0003800000 */
.L_x_105:
        /* <DEDUP_REMOVED lines=12> */
.L_x_108:
[----:B------:R-:W-:Y:S05]  /*75b0*/  BSYNC B1 ;  /* 0x0000000000017941 */ /* 0x000fea0003800000 */
.L_x_107:
        /* <DEDUP_REMOVED lines=12> */
.L_x_110:
[----:B------:R-:W-:Y:S05]  /*7680*/  BSYNC B1 ;  /* 0x0000000000017941 */ /* 0x000fea0003800000 */
.L_x_109:
        /* <DEDUP_REMOVED lines=12> */
.L_x_112:
[----:B------:R-:W-:Y:S05]  /*7750*/  BSYNC B1 ;  /* 0x0000000000017941 */ /* 0x000fea0003800000 */
.L_x_111:
        /* <DEDUP_REMOVED lines=12> */
.L_x_114:
[----:B------:R-:W-:Y:S05]  /*7820*/  BSYNC B1 ;  /* 0x0000000000017941 */ /* 0x000fea0003800000 */
.L_x_113:
        /* <DEDUP_REMOVED lines=12> */
.L_x_116:
[----:B------:R-:W-:Y:S05]  /*78f0*/  BSYNC B1 ;  /* 0x0000000000017941 */ /* 0x000fea0003800000 */
.L_x_115:
        /* <DEDUP_REMOVED lines=12> */
.L_x_118:
[----:B------:R-:W-:Y:S05]  /*79c0*/  BSYNC B1 ;  /* 0x0000000000017941 */ /* 0x000fea0003800000 */
.L_x_117:
        /* <DEDUP_REMOVED lines=12> */
.L_x_120:
[----:B------:R-:W-:Y:S05]  /*7a90*/  BSYNC B1 ;  /* 0x0000000000017941 */ /* 0x000fea0003800000 */
.L_x_119:
        /* <DEDUP_REMOVED lines=12> */
.L_x_122:
[----:B------:R-:W-:Y:S05]  /*7b60*/  BSYNC B1 ;  /* 0x0000000000017941 */ /* 0x000fea0003800000 */
.L_x_121:
        /* <DEDUP_REMOVED lines=12> */
.L_x_124:
[----:B------:R-:W-:Y:S05]  /*7c30*/  BSYNC B1 ;  /* 0x0000000000017941 */ /* 0x000fea0003800000 */
.L_x_123:
        /* <DEDUP_REMOVED lines=12> */
.L_x_126:
[----:B------:R-:W-:Y:S05]  /*7d00*/  BSYNC B1 ;  /* 0x0000000000017941 */ /* 0x000fea0003800000 */
.L_x_125:
        /* <DEDUP_REMOVED lines=12> */
.L_x_128:
[----:B------:R-:W-:Y:S05]  /*7dd0*/  BSYNC B1 ;  /* 0x0000000000017941 */ /* 0x000fea0003800000 */
.L_x_127:
        /* <DEDUP_REMOVED lines=12> */
.L_x_130:
[----:B------:R-:W-:Y:S05]  /*7ea0*/  BSYNC B1 ;  /* 0x0000000000017941 */ /* 0x000fea0003800000 */
.L_x_129:
        /* <DEDUP_REMOVED lines=12> */
.L_x_132:
[----:B------:R-:W-:Y:S05]  /*7f70*/  BSYNC B1 ;  /* 0x0000000000017941 */ /* 0x000fea0003800000 */
.L_x_131:
        /* <DEDUP_REMOVED lines=12> */
.L_x_134:
[----:B------:R-:W-:Y:S05]  /*8040*/  BSYNC B1 ;  /* 0x0000000000017941 */ /* 0x000fea0003800000 */
.L_x_133:
        /* <DEDUP_REMOVED lines=12> */
.L_x_136:
[----:B------:R-:W-:Y:S05]  /*8110*/  BSYNC B1 ;  /* 0x0000000000017941 */ /* 0x000fea0003800000 */
.L_x_135:
        /* <DEDUP_REMOVED lines=12> */
.L_x_138:
[----:B------:R-:W-:Y:S05]  /*81e0*/  BSYNC B1 ;  /* 0x0000000000017941 */ /* 0x000fea0003800000 */
.L_x_137:
        /* <DEDUP_REMOVED lines=12> */
.L_x_140:
[----:B------:R-:W-:Y:S05]  /*82b0*/  BSYNC B1 ;  /* 0x0000000000017941 */ /* 0x000fea0003800000 */
.L_x_139:
        /* <DEDUP_REMOVED lines=12> */
.L_x_142:
[----:B------:R-:W-:Y:S05]  /*8380*/  BSYNC B1 ;  /* 0x0000000000017941 */ /* 0x000fea0003800000 */
.L_x_141:
        /* <DEDUP_REMOVED lines=12> */
.L_x_144:
[----:B------:R-:W-:Y:S05]  /*8450*/  BSYNC B1 ;  /* 0x0000000000017941 */ /* 0x000fea0003800000 */
.L_x_143:
        /* <DEDUP_REMOVED lines=12> */
.L_x_146:
[----:B------:R-:W-:Y:S05]  /*8520*/  BSYNC B1 ;  /* 0x0000000000017941 */ /* 0x000fea0003800000 */
.L_x_145:
        /* <DEDUP_REMOVED lines=12> */
.L_x_148:
[----:B------:R-:W-:Y:S05]  /*85f0*/  BSYNC B1 ;  /* 0x0000000000017941 */ /* 0x000fea0003800000 */
.L_x_147:
        /* <DEDUP_REMOVED lines=12> */
.L_x_150:
[----:B------:R-:W-:Y:S05]  /*86c0*/  BSYNC B1 ;  /* 0x0000000000017941 */ /* 0x000fea0003800000 */
.L_x_149:
        /* <DEDUP_REMOVED lines=12> */
.L_x_152:
[----:B------:R-:W-:Y:S05]  /*8790*/  BSYNC B1 ;  /* 0x0000000000017941 */ /* 0x000fea0003800000 */
.L_x_151:
        /* <DEDUP_REMOVED lines=12> */
.L_x_154:
[----:B------:R-:W-:Y:S05]  /*8860*/  BSYNC B1 ;  /* 0x0000000000017941 */ /* 0x000fea0003800000 */
.L_x_153:
        /* <DEDUP_REMOVED lines=12> */
.L_x_156:
[----:B------:R-:W-:Y:S05]  /*8930*/  BSYNC B1 ;  /* 0x0000000000017941 */ /* 0x000fea0003800000 */
.L_x_155:
[----:B-----5:R-:W-:Y:S01]  /*8940*/  LOP3.LUT R44, R44, 0xff, RZ, 0xc0, !PT ;  /* 0x000000ff2c2c7812 */ /* 0x020fe200078ec0ff */
[----:B------:R-:W-:Y:S01]  /*8950*/  BSSY B1, `(.L_x_157) ;  /* 0x000000b000017945 */ /* 0x000fe20003800000 */
[----:B------:R-:W-:Y:S02]  /*8960*/  ISETP.LT.OR P2, PT, R42, 0x79, !P1 ;  /* 0x000000792a00780c */ /* 0x000fe40004f41670 */
[----:B------:R-:W-:Y:S02]  /*8970*/  F2FP.F16.E5M2.UNPACK_B R44, R44 ;  /* 0x0000002cff2c723e */ /* 0x000fe400020004ff */
[----:B0--3--:R-:W-:-:S03]  /*8980*/  PRMT R32, RZ, 0x7610, R32 ;  /* 0x00007610ff207816 */ /* 0x009fc60000000020 */
[----:B------:R-:W-:-:S05]  /*8990*/  HADD2.F32 R44, -RZ, R44.H0_H0 ;  /* 0x2000002cff2c7230 */ /* 0x000fca0000004100 */
[----:B------:R-:W-:-:S04]  /*89a0*/  FMUL R44, R44, UR21 ;  /* 0x000000152c2c7c20 */ /* 0x000fc80008400000 */
[----:B------:R-:W-:-:S05]  /*89b0*/  FFMA R44, R167, UR20, R44 ;  /* 0x00000014a72c7c23 */ /* 0x000fca000800002c */
[----:B------:R-:W-:-:S05]  /*89c0*/  F2FP.SATFINITE.E5M2.F32.PACK_AB_MERGE_C R33, RZ, R44, RZ ;  /* 0x0000002cff21723e */ /* 0x000fca00048060ff */
[----:B------:R0:W-:Y:S01]  /*89d0*/  @!P0 STG.E.U8 desc[UR14][R24.64+0x79], R33 ;  /* 0x0000792118008986 */ /* 0x0001e2000c10110e */
[----:B------:R-:W-:Y:S05]  /*89e0*/  @P2 BRA `(.L_x_158) ;  /* 0x0000000000042947 */ /* 0x000fea0003800000 */
[----:B------:R3:W5:Y:S02]  /*89f0*/  LDG.E.U8 R32, desc[UR14][R34.64+0x78] ;  /* 0x0000780e22207981 */ /* 0x000764000c1e1100 */
.L_x_158:
[----:B------:R-:W-:Y:S05]  /*8a00*/  BSYNC B1 ;  /* 0x0000000000017941 */ /* 0x000fea0003800000 */
.L_x_157:
[----:B-----5:R-:W-:Y:S01]  /*8a10*/  LOP3.LUT R32, R32, 0xff, RZ, 0xc0, !PT ;  /* 0x000000ff20207812 */ /* 0x020fe200078ec0ff */
[----:B------:R-:W-:Y:S01]  /*8a20*/  BSSY B1, `(.L_x_159) ;  /* 0x000000b000017945 */ /* 0x000fe20003800000 */
[----:B------:R-:W-:Y:S02]  /*8a30*/  ISETP.LT.OR P1, PT, R42, 0x7a, !P1 ;  /* 0x0000007a2a00780c */ /* 0x000fe40004f21670 */
[----:B------:R-:W-:Y:S02]  /*8a40*/  F2FP.F16.E5M2.UNPACK_B R32, R32 ;  /* 0x00000020ff20723e */ /* 0x000fe400020004ff */
[----:B0-2---:R-:W-:-:S03]  /*8a50*/  PRMT R24, RZ, 0x7610, R24 ;  /* 0x00007610ff187816 */ /* 0x005fc60000000018 */
[----:B------:R-:W-:-:S05]  /*8a60*/  HADD2.F32 R32, -RZ, R32.H0_H0 ;  /* 0x20000020ff207230 */ /* 0x000fca0000004100 */
[----:B------:R-:W-:-:S04]  /*8a70*/  FMUL R25, R32, UR21 ;  /* 0x0000001520197c20 */ /* 0x000fc80008400000 */
[----:B------:R-:W-:-:S05]  /*8a80*/  FFMA R25, R166, UR20, R25 ;  /* 0x00000014a6197c23 */ /* 0x000fca0008000019 */
[----:B------:R-:W-:-:S05]  /*8a90*/  F2FP.SATFINITE.E5M2.F32.PACK_AB_MERGE_C R25, RZ, R25, RZ ;  /* 0x00000019ff19723e */ /* 0x000fca00048060ff */
[----:B------:R0:W-:Y:S01]  /*8aa0*/  @!P2 STG.E.U8 desc[UR14][R26.64+0x78], R25 ;  /* 0x000078191a00a986 */ /* 0x0001e2000c10110e */
[----:B------:R-:W-:Y:S05]  /*8ab0*/  @P1 BRA `(.L_x_160) ;  /* 0x0000000000041947 */ /* 0x000fea0003800000 */
[----:B------:R2:W5:Y:S02]  /*8ac0*/  LDG.E.U8 R24, desc[UR14][R34.64+0x79] ;  /* 0x0000790e22187981 */ /* 0x000564000c1e1100 */
.L_x_160:
[----:B------:R-:W-:Y:S05]  /*8ad0*/  BSYNC B1 ;  /* 0x0000000000017941 */ /* 0x000fea0003800000 */
.L_x_159:
[----:B-----5:R-:W-:Y:S01]  /*8ae0*/  LOP3.LUT R24, R24, 0xff, RZ, 0xc0, !PT ;  /* 0x000000ff18187812 */ /* 0x020fe200078ec0ff */
[----:B------:R-:W-:Y:S01]  /*8af0*/  BSSY B1, `(.L_x_161) ;  /* 0x0000013000017945 */ /* 0x000fe20003800000 */
[----:B------:R-:W-:Y:S02]  /*8b00*/  IADD3 R33, P0, R43, 0x80, RZ ;  /* 0x000000802b217810 */ /* 0x000fe40007f1e0ff */
[----:B------:R-:W-:-:S03]  /*8b10*/  F2FP.F16.E5M2.UNPACK_B R24, R24 ;  /* 0x00000018ff18723e */ /* 0x000fc600020004ff */
[----:B0-----:R-:W-:Y:S01]  /*8b20*/  IMAD.X R25, RZ, RZ, R39, P0 ;  /* 0x000000ffff197224 */ /* 0x001fe200000e0627 */
[----:B------:R-:W-:Y:S01]  /*8b30*/  ISETP.GE.AND P0, PT, R41, 0x81, PT ;  /* 0x000000812900780c */ /* 0x000fe20003f06270 */
[----:B------:R-:W-:Y:S02]  /*8b40*/  HADD2.F32 R24, -RZ, R24.H0_H0 ;  /* 0x20000018ff187230 */ /* 0x000fe40000004100 */
[----:B--234-:R-:W-:Y:S01]  /*8b50*/  IMAD R34, R25, UR6, RZ ;  /* 0x0000000619227c24 */ /* 0x01cfe2000f8e02ff */
        /* <DEDUP_REMOVED lines=12> */
.L_x_162:
[----:B------:R-:W-:Y:S05]  /*8c20*/  BSYNC B1 ;  /* 0x0000000000017941 */ /* 0x000fea0003800000 */
.L_x_161:
[----:B-----5:R-:W-:Y:S01]  /*8c30*/  LOP3.LUT R32, R32, 0xff, RZ, 0xc0, !PT ;  /* 0x000000ff20207812 */ /* 0x020fe200078ec0ff */
[----:B------:R-:W-:Y:S01]  /*8c40*/  BSSY B1, `(.L_x_163) ;  /* 0x000000b000017945 */ /* 0x000fe20003800000 */
[----:B------:R-:W-:Y:S02]  /*8c50*/  ISETP.LT.OR P2, PT, R42, 0x2, !P0 ;  /* 0x000000022a00780c */ /* 0x000fe40004741670 */
[----:B------:R-:W-:Y:S02]  /*8c60*/  F2FP.F16.E5M2.UNPACK_B R32, R32 ;  /* 0x00000020ff20723e */ /* 0x000fe400020004ff */
[----:B0-----:R-:W-:-:S03]  /*8c70*/  PRMT R26, RZ, 0x7610, R26 ;  /* 0x00007610ff1a7816 */ /* 0x001fc6000000001a */
[----:B------:R-:W-:-:S05]  /*8c80*/  HADD2.F32 R32, -RZ, R32.H0_H0 ;  /* 0x20000020ff207230 */ /* 0x000fca0000004100 */
[----:B------:R-:W-:-:S04]  /*8c90*/  FMUL R27, R32, UR21 ;  /* 0x00000015201b7c20 */ /* 0x000fc80008400000 */
[----:B------:R-:W-:-:S05]  /*8ca0*/  FFMA R27, R164, UR20, R27 ;  /* 0x00000014a41b7c23 */ /* 0x000fca000800001b */
[----:B------:R-:W-:-:S05]  /*8cb0*/  F2FP.SATFINITE.E5M2.F32.PACK_AB_MERGE_C R27, RZ, R27, RZ ;  /* 0x0000001bff1b723e */ /* 0x000fca00048060ff */
[----:B------:R0:W-:Y:S01]  /*8cc0*/  @!P3 STG.E.U8 desc[UR14][R28.64], R27 ;  /* 0x0000001b1c00b986 */ /* 0x0001e2000c10110e */
[----:B------:R-:W-:Y:S05]  /*8cd0*/  @P2 BRA `(.L_x_164) ;  /* 0x0000000000042947 */ /* 0x000fea0003800000 */
[----:B------:R3:W5:Y:S02]  /*8ce0*/  LDG.E.U8 R26, desc[UR14][R24.64+0x1] ;  /* 0x0000010e181a7981 */ /* 0x000764000c1e1100 */
.L_x_164:
[----:B------:R-:W-:Y:S05]  /*8cf0*/  BSYNC B1 ;  /* 0x0000000000017941 */ /* 0x000fea0003800000 */
.L_x_163:
[----:B-----5:R-:W-:Y:S01]  /*8d00*/  LOP3.LUT R26, R26, 0xff, RZ, 0xc0, !PT ;  /* 0x000000ff1a1a7812 */ /* 0x020fe200078ec0ff */
[----:B------:R-:W-:Y:S01]  /*8d10*/  BSSY B1, `(.L_x_165) ;  /* 0x0000013000017945 */ /* 0x000fe20003800000 */
[----:B------:R-:W-:Y:S02]  /*8d20*/  IADD3 R43, P1, R43, 0x88, RZ ;  /* 0x000000882b2b7810 */ /* 0x000fe40007f3e0ff */
[----:B------:R-:W-:Y:S02]  /*8d30*/  F2FP.F16.E5M2.UNPACK_B R26, R26 ;  /* 0x0000001aff1a723e */ /* 0x000fe400020004ff */
[----:B------:R-:W-:Y:S01]  /*8d40*/  PRMT R32, RZ, 0x7610, R32 ;  /* 0x00007610ff207816 */ /* 0x000fe20000000020 */
[----:B------:R-:W-:Y:S01]  /*8d50*/  IMAD.X R38, RZ, RZ, R39, P1 ;  /* 0x000000ffff267224 */ /* 0x000fe200008e0627 */
[----:B------:R-:W-:Y:S01]  /*8d60*/  ISETP.GE.AND P1, PT, R41, 0x89, PT ;  /* 0x000000892900780c */ /* 0x000fe20003f26270 */
[----:B------:R-:W-:Y:S02]  /*8d70*/  HADD2.F32 R26, -RZ, R26.H0_H0 ;  /* 0x2000001aff1a7230 */ /* 0x000fe40000004100 */
[----:B------:R-:W-:Y:S01]  /*8d80*/  IMAD R38, R38, UR6, RZ ;  /* 0x0000000626267c24 */ /* 0x000fe2000f8e02ff */
[----:B------:R-:W-:Y:S01]  /*8d90*/  ISETP.LT.OR P5, PT, R42, 0x1, !P1 ;  /* 0x000000012a00780c */ /* 0x000fe20004fa1670 */
[----:B------:R-:W-:-:S04]  /*8da0*/  IMAD.WIDE.U32 R36, R43, UR6, R36 ;  /* 0x000000062b247c25 */ /* 0x000fc8000f8e0024 */
[----:B------:R-:W-:Y:S01]  /*8db0*/  FMUL R26, R26, UR21 ;  /* 0x000000151a1a7c20 */ /* 0x000fe20008400000 */
[----:B------:R-:W-:-:S03]  /*8dc0*/  IMAD R43, R43, UR7, R38 ;  /* 0x000000072b2b7c24 */ /* 0x000fc6000f8e0226 */
[----:B------:R-:W-:Y:S01]  /*8dd0*/  FFMA R163, R163, UR20, R26 ;  /* 0x00000014a3a37c23 */ /* 0x000fe2000800001a */
[----:B------:R-:W-:-:S04]  /*8de0*/  IADD3 R26, P3, R36, UR10, RZ ;  /* 0x0000000a241a7c10 */ /* 0x000fc8000ff7e0ff */
[----:B------:R-:W-:Y:S02]  /*8df0*/  F2FP.SATFINITE.E5M2.F32.PACK_AB_MERGE_C R163, RZ, R163, RZ ;  /* 0x000000a3ffa3723e */ /* 0x000fe400048060ff */
[----:B0-----:R-:W-:-:S03]  /*8e00*/  IADD3.X R27, R37, UR11, R43, P3, !PT ;  /* 0x0000000b251b7c10 */ /* 0x001fc60009ffe42b */
[----:B------:R0:W-:Y:S01]  /*8e10*/  @!P2 STG.E.U8 desc[UR14][R28.64+0x1], R163 ;  /* 0x000001a31c00a986 */ /* 0x0001e2000c10110e */
[----:B------:R-:W-:Y:S05]  /*8e20*/  @P5 BRA `(.L_x_166) ;  /* 0x0000000000045947 */ /* 0x000fea0003800000 */
[----:B------:R4:W5:Y:S02]  /*8e30*/  LDG.E.U8 R32, desc[UR14][R26.64] ;  /* 0x0000000e1a207981 */ /* 0x000964000c1e1100 */
.L_x_166:
[----:B------:R-:W-:Y:S05]  /*8e40*/  BSYNC B1 ;  /* 0x0000000000017941 */ /* 0x000fea0003800000 */
.L_x_165:
        /* <DEDUP_REMOVED lines=12> */
.L_x_168:
[----:B------:R-:W-:Y:S05]  /*8f10*/  BSYNC B1 ;  /* 0x0000000000017941 */ /* 0x000fea0003800000 */
.L_x_167:
        /* <DEDUP_REMOVED lines=12> */
.L_x_170:
[----:B------:R-:W-:Y:S05]  /*8fe0*/  BSYNC B1 ;  /* 0x0000000000017941 */ /* 0x000fea0003800000 */
.L_x_169:
        /* <DEDUP_REMOVED lines=12> */
.L_x_172:
[----:B------:R-:W-:Y:S05]  /*90b0*/  BSYNC B1 ;  /* 0x0000000000017941 */ /* 0x000fea0003800000 */
.L_x_171:
        /* <DEDUP_REMOVED lines=12> */
.L_x_174:
[----:B------:R-:W-:Y:S05]  /*9180*/  BSYNC B1 ;  /* 0x0000000000017941 */ /* 0x000fea0003800000 */
.L_x_173:
        /* <DEDUP_REMOVED lines=12> */
.L_x_176:
[----:B------:R-:W-:Y:S05]  /*9250*/  BSYNC B1 ;  /* 0x0000000000017941 */ /* 0x000fea0003800000 */
.L_x_175:
        /* <DEDUP_REMOVED lines=12> */
.L_x_178:
[----:B------:R-:W-:Y:S05]  /*9320*/  BSYNC B1 ;  /* 0x0000000000017941 */ /* 0x000fea0003800000 */
.L_x_177:
        /* <DEDUP_REMOVED lines=12> */
.L_x_180:
[----:B------:R-:W-:Y:S05]  /*93f0*/  BSYNC B1 ;  /* 0x0000000000017941 */ /* 0x000fea0003800000 */
.L_x_179:
        /* <DEDUP_REMOVED lines=12> */
.L_x_182:
[----:B------:R-:W-:Y:S05]  /*94c0*/  BSYNC B1 ;  /* 0x0000000000017941 */ /* 0x000fea0003800000 */
.L_x_181:
        /* <DEDUP_REMOVED lines=12> */
.L_x_184:
[----:B------:R-:W-:Y:S05]  /*9590*/  BSYNC B1 ;  /* 0x0000000000017941 */ /* 0x000fea0003800000 */
.L_x_183:
        /* <DEDUP_REMOVED lines=12> */
.L_x_186:
[----:B------:R-:W-:Y:S05]  /*9660*/  BSYNC B1 ;  /* 0x0000000000017941 */ /* 0x000fea0003800000 */
.L_x_185:
        /* <DEDUP_REMOVED lines=12> */
.L_x_188:
[----:B------:R-:W-:Y:S05]  /*9730*/  BSYNC B1 ;  /* 0x0000000000017941 */ /* 0x000fea0003800000 */
.L_x_187:
[----:B-----5:R-:W-:Y:S01]  /*9740*/  LOP3.LUT R32, R32, 0xff, RZ, 0xc0, !PT ;  /* 0x000000ff20207812 */ /* 0x020fe200078ec0ff */
[----:B------:R-:W-:Y:S01]  /*9750*/  BSSY B1, `(.L_x_189) ;  /* 0x000000b000017945 */ /* 0x000fe20003800000 */
[----:B------:R-:W-:Y:S02]  /*9760*/  ISETP.LT.OR P3, PT, R42, 0x19, !P1 ;  /* 0x000000192a00780c */ /* 0x000fe40004f61670 */
[----:B------:R-:W-:-:S05]  /*9770*/  F2FP.F16.E5M2.UNPACK_B R32, R32 ;  /* 0x00000020ff20723e */ /* 0x000fca00020004ff */
[----:B------:R-:W-:-:S05]  /*9780*/  HADD2.F32 R32, -RZ, R32.H0_H0 ;  /* 0x20000020ff207230 */ /* 0x000fca0000004100 */
[----:B------:R-:W-:-:S04]  /*9790*/  FMUL R32, R32, UR21 ;  /* 0x0000001520207c20 */ /* 0x000fc80008400000 */
[----:B------:R-:W-:Y:S01]  /*97a0*/  FFMA R32, R23, UR20, R32 ;  /* 0x0000001417207c23 */ /* 0x000fe20008000020 */
[----:B------:R-:W-:-:S04]  /*97b0*/  PRMT R23, RZ, 0x7610, R23 ;  /* 0x00007610ff177816 */ /* 0x000fc80000000017 */
[----:B0-----:R-:W-:-:S05]  /*97c0*/  F2FP.SATFINITE.E5M2.F32.PACK_AB_MERGE_C R33, RZ, R32, RZ ;  /* 0x00000020ff21723e */ /* 0x001fca00048060ff */
[----:B------:R0:W-:Y:S01]  /*97d0*/  @!P2 STG.E.U8 desc[UR14][R28.64+0x19], R33 ;  /* 0x000019211c00a986 */ /* 0x0001e2000c10110e */
[----:B------:R-:W-:Y:S05]  /*97e0*/  @P3 BRA `(.L_x_190) ;  /* 0x0000000000043947 */ /* 0x000fea0003800000 */
[----:B------:R0:W5:Y:S02]  /*97f0*/  LDG.E.U8 R23, desc[UR14][R26.64+0x18] ;  /* 0x0000180e1a177981 */ /* 0x000164000c1e1100 */
.L_x_190:
[----:B------:R-:W-:Y:S05]  /*9800*/  BSYNC B1 ;  /* 0x0000000000017941 */ /* 0x000fea0003800000 */
.L_x_189:
        /* <DEDUP_REMOVED lines=8> */
[----:B------:R-:W-:-:S05]  /*9890*/  F2FP.SATFINITE.E5M2.F32.PACK_AB_MERGE_C R23, RZ, R23, RZ ;  /* 0x00000017ff17723e */ /* 0x000fca00048060ff */
[----:B------:R0:W-:Y:S01]  /*98a0*/  @!P3 STG.E.U8 desc[UR14][R30.64+0x18], R23 ;  /* 0x000018171e00b986 */ /* 0x0001e2000c10110e */
[----:B------:R-:W-:Y:S05]  /*98b0*/  @P2 BRA `(.L_x_192) ;  /* 0x0000000000042947 */ /* 0x000fea0003800000 */
[----:B------:R0:W5:Y:S02]  /*98c0*/  LDG.E.U8 R22, desc[UR14][R26.64+0x19] ;  /* 0x0000190e1a167981 */ /* 0x000164000c1e1100 */
.L_x_192:
[----:B------:R-:W-:Y:S05]  /*98d0*/  BSYNC B1 ;  /* 0x0000000000017941 */ /* 0x000fea0003800000 */
.L_x_191:
        /* <DEDUP_REMOVED lines=12> */
.L_x_194:
[----:B------:R-:W-:Y:S05]  /*99a0*/  BSYNC B1 ;  /* 0x0000000000017941 */ /* 0x000fea0003800000 */
.L_x_193:
        /* <DEDUP_REMOVED lines=12> */
.L_x_196:
[----:B------:R-:W-:Y:S05]  /*9a70*/  BSYNC B1 ;  /* 0x0000000000017941 */ /* 0x000fea0003800000 */
.L_x_195:
        /* <DEDUP_REMOVED lines=12> */
.L_x_198:
[----:B------:R-:W-:Y:S05]  /*9b40*/  BSYNC B1 ;  /* 0x0000000000017941 */ /* 0x000fea0003800000 */
.L_x_197:
        /* <DEDUP_REMOVED lines=12> */
.L_x_200:
[----:B------:R-:W-:Y:S05]  /*9c10*/  BSYNC B1 ;  /* 0x0000000000017941 */ /* 0x000fea0003800000 */
.L_x_199:
        /* <DEDUP_REMOVED lines=12> */
.L_x_202:
[----:B------:R-:W-:Y:S05]  /*9ce0*/  BSYNC B1 ;  /* 0x0000000000017941 */ /* 0x000fea0003800000 */
.L_x_201:
        /* <DEDUP_REMOVED lines=12> */
.L_x_204:
[----:B------:R-:W-:Y:S05]  /*9db0*/  BSYNC B1 ;  /* 0x0000000000017941 */ /* 0x000fea0003800000 */
.L_x_203:
        /* <DEDUP_REMOVED lines=12> */
.L_x_206:
[----:B------:R-:W-:Y:S05]  /*9e80*/  BSYNC B1 ;  /* 0x0000000000017941 */ /* 0x000fea0003800000 */
.L_x_205:
        /* <DEDUP_REMOVED lines=12> */
.L_x_208:
[----:B------:R-:W-:Y:S05]  /*9f50*/  BSYNC B1 ;  /* 0x0000000000017941 */ /* 0x000fea0003800000 */
.L_x_207:
        /* <DEDUP_REMOVED lines=12> */
.L_x_210:
[----:B------:R-:W-:Y:S05]  /*a020*/  BSYNC B1 ;  /* 0x0000000000017941 */ /* 0x000fea0003800000 */
.L_x_209:
        /* <DEDUP_REMOVED lines=12> */
.L_x_212:
[----:B------:R-:W-:Y:S05]  /*a0f0*/  BSYNC B1 ;  /* 0x0000000000017941 */ /* 0x000fea0003800000 */
.L_x_211:
        /* <DEDUP_REMOVED lines=12> */
.L_x_214:
[----:B------:R-:W-:Y:S05]  /*a1c0*/  BSYNC B1 ;  /* 0x0000000000017941 */ /* 0x000fea0003800000 */
.L_x_213:
        /* <DEDUP_REMOVED lines=12> */
.L_x_216:
[----:B------:R-:W-:Y:S05]  /*a290*/  BSYNC B1 ;  /* 0x0000000000017941 */ /* 0x000fea0003800000 */
.L_x_215:
        /* <DEDUP_REMOVED lines=12> */
.L_x_218:
[----:B------:R-:W-:Y:S05]  /*a360*/  BSYNC B1 ;  /* 0x0000000000017941 */ /* 0x000fea0003800000 */
.L_x_217:
        /* <DEDUP_REMOVED lines=12> */
.L_x_220:
[----:B------:R-:W-:Y:S05]  /*a430*/  BSYNC B1 ;  /* 0x0000000000017941 */ /* 0x000fea0003800000 */
.L_x_219:
        /* <DEDUP_REMOVED lines=12> */
.L_x_222:
[----:B------:R-:W-:Y:S05]  /*a500*/  BSYNC B1 ;  /* 0x0000000000017941 */ /* 0x000fea0003800000 */
.L_x_221:
        /* <DEDUP_REMOVED lines=12> */
.L_x_224:
[----:B------:R-:W-:Y:S05]  /*a5d0*/  BSYNC B1 ;  /* 0x0000000000017941 */ /* 0x000fea0003800000 */
.L_x_223:
        /* <DEDUP_REMOVED lines=12> */
.L_x_226:
[----:B------:R-:W-:Y:S05]  /*a6a0*/  BSYNC B1 ;  /* 0x0000000000017941 */ /* 0x000fea0003800000 */
.L_x_225:
        /* <DEDUP_REMOVED lines=12> */
.L_x_228:
[----:B------:R-:W-:Y:S05]  /*a770*/  BSYNC B1 ;  /* 0x0000000000017941 */ /* 0x000fea0003800000 */
.L_x_227:
        /* <DEDUP_REMOVED lines=12> */
.L_x_230:
[----:B------:R-:W-:Y:S05]  /*a840*/  BSYNC B1 ;  /* 0x0000000000017941 */ /* 0x000fea0003800000 */
.L_x_229:
        /* <DEDUP_REMOVED lines=12> */
.L_x_232:
[----:B------:R-:W-:Y:S05]  /*a910*/  BSYNC B1 ;  /* 0x0000000000017941 */ /* 0x000fea0003800000 */
.L_x_231:
[----:B-----5:R-:W-:Y:S01]  /*a920*/  LOP3.LUT R2, R2, 0xff, RZ, 0xc0, !PT ;  /* 0x000000ff02027812 */ /* 0x020fe200078ec0ff */
[----:B------:R-:W-:Y:S01]  /*a930*/  BSSY B1, `(.L_x_233) ;  /* 0x000000b000017945 */ /* 0x000fe20003800000 */
[----:B------:R-:W-:Y:S02]  /*a940*/  ISETP.LT.OR P3, PT, R42, 0x49, !P0 ;  /* 0x000000492a00780c */ /* 0x000fe40004761670 */
[----:B------:R-:W-:-:S05]  /*a950*/  F2FP.F16.E5M2.UNPACK_B R2, R2 ;  /* 0x00000002ff02723e */ /* 0x000fca00020004ff */
[----:B------:R-:W-:-:S05]  /*a960*/  HADD2.F32 R2, -RZ, R2.H0_H0 ;  /* 0x20000002ff027230 */ /* 0x000fca0000004100 */
[----:B0-----:R-:W-:-:S04]  /*a970*/  FMUL R3, R2, UR21 ;  /* 0x0000001502037c20 */ /* 0x001fc80008400000 */
[----:B------:R-:W-:Y:S01]  /*a980*/  FFMA R3, R0, UR20, R3 ;  /* 0x0000001400037c23 */ /* 0x000fe20008000003 */
[----:B------:R-:W-:-:S04]  /*a990*/  PRMT R0, RZ, 0x7610, R0 ;  /* 0x00007610ff007816 */ /* 0x000fc80000000000 */
[----:B------:R-:W-:-:S05]  /*a9a0*/  F2FP.SATFINITE.E5M2.F32.PACK_AB_MERGE_C R3, RZ, R3, RZ ;  /* 0x00000003ff03723e */ /* 0x000fca00048060ff */
[----:B------:R0:W-:Y:S01]  /*a9b0*/  @!P2 STG.E.U8 desc[UR14][R30.64+0x41], R3 ;  /* 0x000041031e00a986 */ /* 0x0001e2000c10110e */
[----:B------:R-:W-:Y:S05]  /*a9c0*/  @P3 BRA `(.L_x_234) ;  /* 0x0000000000043947 */ /* 0x000fea0003800000 */
[----:B------:R0:W5:Y:S02]  /*a9d0*/  LDG.E.U8 R0, desc[UR14][R24.64+0x48] ;  /* 0x0000480e18007981 */ /* 0x000164000c1e1100 */
.L_x_234:
[----:B------:R-:W-:Y:S05]  /*a9e0*/  BSYNC B1 ;  /* 0x0000000000017941 */ /* 0x000fea0003800000 */
.L_x_233:
[----:B------:R-:W2:Y:S01]  /*a9f0*/  LDL.LU R2, [R1] ;  /* 0x0000000001027983 */ /* 0x000ea20000300800 */
[----:B-----5:R-:W-:Y:S01]  /*aa00*/  LOP3.LUT R0, R0, 0xff, RZ, 0xc0, !PT ;  /* 0x000000ff00007812 */ /* 0x020fe200078ec0ff */
[----:B------:R-:W-:Y:S01]  /*aa10*/  BSSY B1, `(.L_x_235) ;  /* 0x000000b000017945 */ /* 0x000fe20003800000 */
[----:B------:R-:W-:Y:S02]  /*aa20*/  ISETP.LT.OR P2, PT, R42, 0x4a, !P0 ;  /* 0x0000004a2a00780c */ /* 0x000fe40004741670 */
[----:B------:R-:W-:-:S05]  /*aa30*/  F2FP.F16.E5M2.UNPACK_B R0, R0 ;  /* 0x00000000ff00723e */ /* 0x000fca00020004ff */
[----:B------:R-:W-:-:S05]  /*aa40*/  HADD2.F32 R0, -RZ, R0.H0_H0 ;  /* 0x20000000ff007230 */ /* 0x000fca0000004100 */
[----:B------:R-:W-:-:S04]  /*aa50*/  FMUL R0, R0, UR21 ;  /* 0x0000001500007c20 */ /* 0x000fc80008400000 */
[----:B--2---:R-:W-:-:S05]  /*aa60*/  FFMA R0, R2, UR20, R0 ;  /* 0x0000001402007c23 */ /* 0x004fca0008000000 */
[----:B0-----:R-:W-:Y:S02]  /*aa70*/  F2FP.SATFINITE.E5M2.F32.PACK_AB_MERGE_C R3, RZ, R0, RZ ;  /* 0x00000000ff03723e */ /* 0x001fe400048060ff */
[----:B------:R-:W-:-:S03]  /*aa80*/  PRMT R0, RZ, 0x7610, R0 ;  /* 0x00007610ff007816 */ /* 0x000fc60000000000 */
[----:B------:R0:W-:Y:S01]  /*aa90*/  @!P3 STG.E.U8 desc[UR14][R28.64+0x48], R3 ;  /* 0x000048031c00b986 */ /* 0x0001e2000c10110e */
[----:B------:R-:W-:Y:S05]  /*aaa0*/  @P2 BRA `(.L_x_236) ;  /* 0x0000000000042947 */ /* 0x000fea0003800000 */
[----:B------:R2:W5:Y:S02]  /*aab0*/  LDG.E.U8 R0, desc[UR14][R24.64+0x49] ;  /* 0x0000490e18007981 */ /* 0x000564000c1e1100 */
.L_x_236:
[----:B------:R-:W-:Y:S05]  /*aac0*/  BSYNC B1 ;  /* 0x0000000000017941 */ /* 0x000fea0003800000 */
.L_x_235:
[----:B------:R-:W3:Y:S01]  /*aad0*/  LDL.LU R2, [R1+0x4] ;  /* 0x0000040001027983 */ /* 0x000ee20000300800 */
[----:B-----5:R-:W-:Y:S01]  /*aae0*/  LOP3.LUT R0, R0, 0xff, RZ, 0xc0, !PT ;  /* 0x000000ff00007812 */ /* 0x020fe200078ec0ff */
[----:B------:R-:W-:Y:S01]  /*aaf0*/  BSSY B1, `(.L_x_237) ;  /* 0x000000b000017945 */ /* 0x000fe20003800000 */
[----:B------:R-:W-:Y:S02]  /*ab00*/  ISETP.LT.OR P3, PT, R42, 0x49, !P1 ;  /* 0x000000492a00780c */ /* 0x000fe40004f61670 */
[----:B------:R-:W-:-:S05]  /*ab10*/  F2FP.F16.E5M2.UNPACK_B R0, R0 ;  /* 0x00000000ff00723e */ /* 0x000fca00020004ff */
[----:B------:R-:W-:-:S05]  /*ab20*/  HADD2.F32 R0, -RZ, R0.H0_H0 ;  /* 0x20000000ff007230 */ /* 0x000fca0000004100 */
[----:B------:R-:W-:-:S04]  /*ab30*/  FMUL R0, R0, UR21 ;  /* 0x0000001500007c20 */ /* 0x000fc80008400000 */
[----:B---3--:R-:W-:-:S05]  /*ab40*/  FFMA R0, R2, UR20, R0 ;  /* 0x0000001402007c23 */ /* 0x008fca0008000000 */
[----:B0-----:R-:W-:Y:S02]  /*ab50*/  F2FP.SATFINITE.E5M2.F32.PACK_AB_MERGE_C R3, RZ, R0, RZ ;  /* 0x00000000ff03723e */ /* 0x001fe400048060ff */
[----:B------:R-:W-:-:S03]  /*ab60*/  PRMT R0, RZ, 0x7610, R0 ;  /* 0x00007610ff007816 */ /* 0x000fc60000000000 */
[----:B------:R0:W-:Y:S01]  /*ab70*/  @!P2 STG.E.U8 desc[UR14][R28.64+0x49], R3 ;  /* 0x000049031c00a986 */ /* 0x0001e2000c10110e */
[----:B------:R-:W-:Y:S05]  /*ab80*/  @P3 BRA `(.L_x_238) ;  /* 0x0000000000043947 */ /* 0x000fea0003800000 */
[----:B------:R3:W5:Y:S02]  /*ab90*/  LDG.E.U8 R0, desc[UR14][R26.64+0x48] ;  /* 0x0000480e1a007981 */ /* 0x000764000c1e1100 */
.L_x_238:
[----:B------:R-:W-:Y:S05]  /*aba0*/  BSYNC B1 ;  /* 0x0000000000017941 */ /* 0x000fea0003800000 */
.L_x_237:
[----:B------:R-:W2:Y:S01]  /*abb0*/  LDL.LU R2, [R1+0x8] ;  /* 0x0000080001027983 */ /* 0x000ea20000300800 */
        /* <DEDUP_REMOVED lines=12> */
.L_x_240:
[----:B------:R-:W-:Y:S05]  /*ac80*/  BSYNC B1 ;  /* 0x0000000000017941 */ /* 0x000fea0003800000 */
.L_x_239:
        /* <DEDUP_REMOVED lines=13> */
.L_x_242:
[----:B------:R-:W-:Y:S05]  /*ad60*/  BSYNC B1 ;  /* 0x0000000000017941 */ /* 0x000fea0003800000 */
.L_x_241:
        /* <DEDUP_REMOVED lines=13> */
.L_x_244:
[----:B------:R-:W-:Y:S05]  /*ae40*/  BSYNC B1 ;  /* 0x0000000000017941 */ /* 0x000fea0003800000 */
.L_x_243:
        /* <DEDUP_REMOVED lines=13> */
.L_x_246:
[----:B------:R-:W-:Y:S05]  /*af20*/  BSYNC B1 ;  /* 0x0000000000017941 */ /* 0x000fea0003800000 */
.L_x_245:
        /* <DEDUP_REMOVED lines=13> */
.L_x_248:
[----:B------:R-:W-:Y:S05]  /*b000*/  BSYNC B1 ;  /* 0x0000000000017941 */ /* 0x000fea0003800000 */
.L_x_247:
        /* <DEDUP_REMOVED lines=13> */
.L_x_250:
[----:B------:R-:W-:Y:S05]  /*b0e0*/  BSYNC B1 ;  /* 0x0000000000017941 */ /* 0x000fea0003800000 */
.L_x_249:
        /* <DEDUP_REMOVED lines=13> */
.L_x_252:
[----:B------:R-:W-:Y:S05]  /*b1c0*/  BSYNC B1 ;  /* 0x0000000000017941 */ /* 0x000fea0003800000 */
.L_x_251:
        /* <DEDUP_REMOVED lines=13> */
.L_x_254:
[----:B------:R-:W-:Y:S05]  /*b2a0*/  BSYNC B1 ;  /* 0x0000000000017941 */ /* 0x000fea0003800000 */
.L_x_253:
        /* <DEDUP_REMOVED lines=13> */
.L_x_256:
[----:B------:R-:W-:Y:S05]  /*b380*/  BSYNC B1 ;  /* 0x0000000000017941 */ /* 0x000fea0003800000 */
.L_x_255:
        /* <DEDUP_REMOVED lines=13> */
.L_x_258:
[----:B------:R-:W-:Y:S05]  /*b460*/  BSYNC B1 ;  /* 0x0000000000017941 */ /* 0x000fea0003800000 */
.L_x_257:
        /* <DEDUP_REMOVED lines=13> */
.L_x_260:
[----:B------:R-:W-:Y:S05]  /*b540*/  BSYNC B1 ;  /* 0x0000000000017941 */ /* 0x000fea0003800000 */
.L_x_259:
        /* <DEDUP_REMOVED lines=13> */
.L_x_262:
[----:B------:R-:W-:Y:S05]  /*b620*/  BSYNC B1 ;  /* 0x0000000000017941 */ /* 0x000fea0003800000 */
.L_x_261:
        /* <DEDUP_REMOVED lines=13> */
.L_x_264:
[----:B------:R-:W-:Y:S05]  /*b700*/  BSYNC B1 ;  /* 0x0000000000017941 */ /* 0x000fea0003800000 */
.L_x_263:
        /* <DEDUP_REMOVED lines=13> */
.L_x_266:
[----:B------:R-:W-:Y:S05]  /*b7e0*/  BSYNC B1 ;  /* 0x0000000000017941 */ /* 0x000fea0003800000 */
.L_x_265:
        /* <DEDUP_REMOVED lines=13> */
.L_x_268:
[----:B------:R-:W-:Y:S05]  /*b8c0*/  BSYNC B1 ;  /* 0x0000000000017941 */ /* 0x000fea0003800000 */
.L_x_267:
        /* <DEDUP_REMOVED lines=13> */
.L_x_270:
[----:B------:R-:W-:Y:S05]  /*b9a0*/  BSYNC B1 ;  /* 0x0000000000017941 */ /* 0x000fea0003800000 */
.L_x_269:
        /* <DEDUP_REMOVED lines=13> */
.L_x_272:
[----:B------:R-:W-:Y:S05]  /*ba80*/  BSYNC B1 ;  /* 0x0000000000017941 */ /* 0x000fea0003800000 */
.L_x_271:
        /* <DEDUP_REMOVED lines=13> */
.L_x_274:
[----:B------:R-:W-:Y:S05]  /*bb60*/  BSYNC B1 ;  /* 0x0000000000017941 */ /* 0x000fea0003800000 */
.L_x_273:
        /* <DEDUP_REMOVED lines=13> */
.L_x_276:
[----:B------:R-:W-:Y:S05]  /*bc40*/  BSYNC B1 ;  /* 0x0000000000017941 */ /* 0x000fea0003800000 */
.L_x_275:
        /* <DEDUP_REMOVED lines=13> */
.L_x_278:
[----:B------:R-:W-:Y:S05]  /*bd20*/  BSYNC B1 ;  /* 0x0000000000017941 */ /* 0x000fea0003800000 */
.L_x_277:
        /* <DEDUP_REMOVED lines=13> */
.L_x_280:
[----:B------:R-:W-:Y:S05]  /*be00*/  BSYNC B1 ;  /* 0x0000000000017941 */ /* 0x000fea0003800000 */
.L_x_279:
        /* <DEDUP_REMOVED lines=13> */
.L_x_282:
[----:B------:R-:W-:Y:S05]  /*bee0*/  BSYNC B1 ;  /* 0x0000000000017941 */ /* 0x000fea0003800000 */
.L_x_281:
        /* <DEDUP_REMOVED lines=13> */
.L_x_284:
[----:B------:R-:W-:Y:S05]  /*bfc0*/  BSYNC B1 ;  /* 0x0000000000017941 */ /* 0x000fea0003800000 */
.L_x_283:
        /* <DEDUP_REMOVED lines=13> */
.L_x_286:
[----:B------:R-:W-:Y:S05]  /*c0a0*/  BSYNC B1 ;  /* 0x0000000000017941 */ /* 0x000fea0003800000 */
.L_x_285:
        /* <DEDUP_REMOVED lines=13> */
.L_x_288:
[----:B------:R-:W-:Y:S05]  /*c180*/  BSYNC B1 ;  /* 0x0000000000017941 */ /* 0x000fea0003800000 */
.L_x_287:
[----:B------:R-:W-:Y:S05]  /*c190*/  @P1 BRA `(.L_x_289) ;  /* 0x0000002000a41947 */ /* 0x000fea0003800000 */
[----:B------:R-:W2:Y:S01]  /*c1a0*/  LDL.LU R2, [R1+0x6c] ;  /* 0x00006c0001027983 */ /* 0x000ea20000300800 */
[----:B-----5:R-:W-:-:S04]  /*c1b0*/  LOP3.LUT R0, R0, 0xff, RZ, 0xc0, !PT ;  /* 0x000000ff00007812 */ /* 0x020fc800078ec0ff */
[----:B------:R-:W-:-:S05]  /*c1c0*/  F2FP.F16.E5M2.UNPACK_B R0, R0 ;  /* 0x00000000ff00723e */ /* 0x000fca00020004ff */
[----:B------:R-:W-:-:S05]  /*c1d0*/  HADD2.F32 R0, -RZ, R0.H0_H0 ;  /* 0x20000000ff007230 */ /* 0x000fca0000004100 */
[----:B------:R-:W-:-:S04]  /*c1e0*/  FMUL R0, R0, UR21 ;  /* 0x0000001500007c20 */ /* 0x000fc80008400000 */
[----:B--2---:R-:W-:-:S05]  /*c1f0*/  FFMA R0, R2, UR20, R0 ;  /* 0x0000001402007c23 */ /* 0x004fca0008000000 */
[----:B0-----:R-:W-:-:S05]  /*c200*/  F2FP.SATFINITE.E5M2.F32.PACK_AB_MERGE_C R3, RZ, R0, RZ ;  /* 0x00000000ff03723e */ /* 0x001fca00048060ff */
[----:B------:R0:W-:Y:S01]  /*c210*/  STG.E.U8 desc[UR14][R30.64+0x79], R3 ;  /* 0x000079031e007986 */ /* 0x0001e2000c10110e */
[----:B------:R-:W-:Y:S05]  /*c220*/  BRA `(.L_x_289) ;  /* 0x0000002000807947 */ /* 0x000fea0003800000 */
.L_x_32:
[----:B------:R-:W-:Y:S01]  /*c230*/  ISETP.GE.AND P3, PT, R41, 0x1, PT ;  /* 0x000000012900780c */ /* 0x000fe20003f66270 */
[----:B------:R-:W-:Y:S01]  /*c240*/  FMUL R227, R227, UR20 ;  /* 0x00000014e3e37c20 */ /* 0x000fe20008400000 */
[----:B------:R-:W-:Y:S01]  /*c250*/  ISETP.GE.AND P2, PT, R41, 0x9, PT ;  /* 0x000000092900780c */ /* 0x000fe20003f46270 */
[----:B------:R-:W-:Y:S01]  /*c260*/  FMUL R228, R228, UR20 ;  /* 0x00000014e4e47c20 */ /* 0x000fe20008400000 */
[C---:B------:R-:W-:Y:S01]  /*c270*/  ISETP.LT.OR P0, PT, R42.reuse, 0x1, !P3 ;  /* 0x000000012a00780c */ /* 0x040fe20005f01670 */
[----:B------:R-:W-:Y:S01]  /*c280*/  FMUL R225, R225, UR20 ;  /* 0x00000014e1e17c20 */ /* 0x000fe20008400000 */
[----:B------:R-:W-:Y:S01]  /*c290*/  ISETP.LT.OR P1, PT, R42, 0x2, !P3 ;  /* 0x000000022a00780c */ /* 0x000fe20005f21670 */
[----:B------:R-:W-:Y:S01]  /*c2a0*/  FMUL R226, R226, UR20 ;  /* 0x00000014e2e27c20 */ /* 0x000fe20008400000 */
[----:B------:R-:W-:Y:S02]  /*c2b0*/  ISETP.LT.OR P6, PT, R42, 0x2, !P2 ;  /* 0x000000022a00780c */ /* 0x000fe400057c1670 */
[----:B------:R-:W-:-:S02]  /*c2c0*/  F2FP.SATFINITE.E5M2.F32.PACK_AB_MERGE_C R33, RZ, R228, RZ ;  /* 0x000000e4ff21723e */ /* 0x000fc400048060ff */
[----:B------:R-:W-:Y:S02]  /*c2d0*/  F2FP.SATFINITE.E5M2.F32.PACK_AB_MERGE_C R227, RZ, R227, RZ ;  /* 0x000000e3ffe3723e */ /* 0x000fe400048060ff */
[C---:B------:R-:W-:Y:S02]  /*c2e0*/  ISETP.LT.OR P5, PT, R42.reuse, 0x1, !P2 ;  /* 0x000000012a00780c */ /* 0x040fe400057a1670 */
[----:B------:R-:W-:Y:S01]  /*c2f0*/  F2FP.SATFINITE.E5M2.F32.PACK_AB_MERGE_C R225, RZ, R225, RZ ;  /* 0x000000e1ffe1723e */ /* 0x000fe200048060ff */
[----:B------:R0:W-:Y:S01]  /*c300*/  @!P0 STG.E.U8 desc[UR14][R24.64], R33 ;  /* 0x0000002118008986 */ /* 0x0001e2000c10110e */
[----:B------:R-:W-:Y:S01]  /*c310*/  ISETP.LT.OR P0, PT, R42, 0x9, !P3 ;  /* 0x000000092a00780c */ /* 0x000fe20005f01670 */
[----:B------:R-:W-:Y:S01]  /*c320*/  FMUL R224, R224, UR20 ;  /* 0x00000014e0e07c20 */ /* 0x000fe20008400000 */
[----:B------:R-:W-:Y:S01]  /*c330*/  F2FP.SATFINITE.E5M2.F32.PACK_AB_MERGE_C R35, RZ, R226, RZ ;  /* 0x000000e2ff23723e */ /* 0x000fe200048060ff */
[----:B------:R-:W-:Y:S01]  /*c340*/  @!P1 STG.E.U8 desc[UR14][R24.64+0x1], R227 ;  /* 0x000001e318009986 */ /* 0x000fe2000c10110e */
[----:B------:R-:W-:-:S03]  /*c350*/  ISETP.LT.OR P1, PT, R42, 0xa, !P3 ;  /* 0x0000000a2a00780c */ /* 0x000fc60005f21670 */
[----:B------:R-:W-:Y:S01]  /*c360*/  @!P6 STG.E.U8 desc[UR14][R26.64+0x1], R225 ;  /* 0x000001e11a00e986 */ /* 0x000fe2000c10110e */
[----:B------:R-:W-:Y:S01]  /*c370*/  ISETP.LT.OR P6, PT, R42, 0xa, !P2 ;  /* 0x0000000a2a00780c */ /* 0x000fe200057c1670 */
[----:B------:R-:W-:Y:S01]  /*c380*/  FMUL R223, R223, UR20 ;  /* 0x00000014dfdf7c20 */ /* 0x000fe20008400000 */
[----:B------:R-:W-:Y:S01]  /*c390*/  FMUL R221, R221, UR20 ;  /* 0x00000014dddd7c20 */ /* 0x000fe20008400000 */
[----:B------:R2:W-:Y:S01]  /*c3a0*/  @!P5 STG.E.U8 desc[UR14][R26.64], R35 ;  /* 0x000000231a00d986 */ /* 0x0005e2000c10110e */
[----:B0-----:R-:W-:Y:S02]  /*c3b0*/  F2FP.SATFINITE.E5M2.F32.PACK_AB_MERGE_C R33, RZ, R224, RZ ;  /* 0x000000e0ff21723e */ /* 0x001fe400048060ff */
[----:B------:R-:W-:Y:S01]  /*c3c0*/  F2FP.SATFINITE.E5M2.F32.PACK_AB_MERGE_C R223, RZ, R223, RZ ;  /* 0x000000dfffdf723e */ /* 0x000fe200048060ff */
[----:B------:R-:W-:Y:S01]  /*c3d0*/  FMUL R222, R222, UR20 ;  /* 0x00000014dede7c20 */ /* 0x000fe20008400000 */
[----:B------:R-:W-:Y:S01]  /*c3e0*/  ISETP.LT.OR P5, PT, R42, 0x9, !P2 ;  /* 0x000000092a00780c */ /* 0x000fe200057a1670 */
[----:B------:R-:W-:Y:S01]  /*c3f0*/  FMUL R220, R220, UR20 ;  /* 0x00000014dcdc7c20 */ /* 0x000fe20008400000 */
[----:B------:R-:W-:Y:S01]  /*c400*/  F2FP.SATFINITE.E5M2.F32.PACK_AB_MERGE_C R221, RZ, R221, RZ ;  /* 0x000000ddffdd723e */ /* 0x000fe200048060ff */
[----:B------:R0:W-:Y:S01]  /*c410*/  @!P0 STG.E.U8 desc[UR14][R24.64+0x8], R33 ;  /* 0x0000082118008986 */ /* 0x0001e2000c10110e */
[----:B------:R-:W-:-:S03]  /*c420*/  ISETP.LT.OR P0, PT, R42, 0x11, !P3 ;  /* 0x000000112a00780c */ /* 0x000fc60005f01670 */
[----:B------:R-:W-:Y:S01]  /*c430*/  @!P1 STG.E.U8 desc[UR14][R24.64+0x9], R223 ;  /* 0x000009df18009986 */ /* 0x000fe2000c10110e */
[----:B------:R-:W-:-:S03]  /*c440*/  ISETP.LT.OR P1, PT, R42, 0x12, !P3 ;  /* 0x000000122a00780c */ /* 0x000fc60005f21670 */
[----:B------:R-:W-:Y:S01]  /*c450*/  @!P6 STG.E.U8 desc[UR14][R26.64+0x9], R221 ;  /* 0x000009dd1a00e986 */ /* 0x000fe2000c10110e */
[C---:B------:R-:W-:Y:S01]  /*c460*/  ISETP.LT.OR P6, PT, R42.reuse, 0x12, !P2 ;  /* 0x000000122a00780c */ /* 0x040fe200057c1670 */
[----:B------:R-:W-:Y:S01]  /*c470*/  FMUL R219, R219, UR20 ;  /* 0x00000014dbdb7c20 */ /* 0x000fe20008400000 */
[----:B--2---:R-:W-:Y:S01]  /*c480*/  F2FP.SATFINITE.E5M2.F32.PACK_AB_MERGE_C R35, RZ, R222, RZ ;  /* 0x000000deff23723e */ /* 0x004fe200048060ff */
[----:B------:R-:W-:Y:S01]  /*c490*/  FMUL R217, R217, UR20 ;  /* 0x00000014d9d97c20 */ /* 0x000fe20008400000 */
[----:B0-----:R-:W-:Y:S01]  /*c4a0*/  F2FP.SATFINITE.E5M2.F32.PACK_AB_MERGE_C R33, RZ, R220, RZ ;  /* 0x000000dcff21723e */ /* 0x001fe200048060ff */
[----:B------:R-:W2:Y:S01]  /*c4b0*/  LDL.LU R226, [R1+0x8] ;  /* 0x0000080001e27983 */ /* 0x000ea20000300800 */
[----:B------:R-:W-:Y:S02]  /*c4c0*/  F2FP.SATFINITE.E5M2.F32.PACK_AB_MERGE_C R219, RZ, R219, RZ ;  /* 0x000000dbffdb723e */ /* 0x000fe400048060ff */
[----:B------:R-:W-:Y:S01]  /*c4d0*/  F2FP.SATFINITE.E5M2.F32.PACK_AB_MERGE_C R217, RZ, R217, RZ ;  /* 0x000000d9ffd9723e */ /* 0x000fe200048060ff */
[----:B------:R0:W-:Y:S01]  /*c4e0*/  @!P5 STG.E.U8 desc[UR14][R26.64+0x8], R35 ;  /* 0x000008231a00d986 */ /* 0x0001e2000c10110e */
[----:B------:R-:W-:Y:S01]  /*c4f0*/  ISETP.LT.OR P5, PT, R42, 0x11, !P2 ;  /* 0x000000112a00780c */ /* 0x000fe200057a1670 */
[----:B------:R-:W-:-:S02]  /*c500*/  FMUL R218, R218, UR20 ;  /* 0x00000014dada7c20 */ /* 0x000fc40008400000 */
[----:B------:R-:W3:Y:S04]  /*c510*/  LDL.LU R227, [R1+0x4] ;  /* 0x0000040001e37983 */ /* 0x000ee80000300800 */
[----:B------:R-:W4:Y:S04]  /*c520*/  LDL.LU R225, [R1] ;  /* 0x0000000001e17983 */ /* 0x000f280000300800 */
[----:B------:R1:W-:Y:S01]  /*c530*/  @!P0 STG.E.U8 desc[UR14][R24.64+0x10], R33 ;  /* 0x0000102118008986 */ /* 0x0003e2000c10110e */
[----:B------:R-:W-:-:S03]  /*c540*/  ISETP.LT.OR P0, PT, R42, 0x19, !P3 ;  /* 0x000000192a00780c */ /* 0x000fc60005f01670 */
[----:B------:R-:W-:Y:S01]  /*c550*/  @!P1 STG.E.U8 desc[UR14][R24.64+0x11], R219 ;  /* 0x000011db18009986 */ /* 0x000fe2000c10110e */
[----:B------:R-:W-:-:S03]  /*c560*/  ISETP.LT.OR P1, PT, R42, 0x1a, !P3 ;  /* 0x0000001a2a00780c */ /* 0x000fc60005f21670 */
[----:B------:R-:W-:Y:S01]  /*c570*/  @!P6 STG.E.U8 desc[UR14][R26.64+0x11], R217 ;  /* 0x000011d91a00e986 */ /* 0x000fe2000c10110e */
[----:B------:R-:W-:Y:S01]  /*c580*/  ISETP.LT.OR P6, PT, R42, 0x1a, !P2 ;  /* 0x0000001a2a00780c */ /* 0x000fe200057c1670 */
[----:B------:R-:W-:Y:S01]  /*c590*/  FMUL R216, R216, UR20 ;  /* 0x00000014d8d87c20 */ /* 0x000fe20008400000 */
[----:B0-----:R-:W-:Y:S01]  /*c5a0*/  F2FP.SATFINITE.E5M2.F32.PACK_AB_MERGE_C R35, RZ, R218, RZ ;  /* 0x000000daff23723e */ /* 0x001fe200048060ff */
[----:B------:R-:W-:Y:S01]  /*c5b0*/  FMUL R215, R215, UR20 ;  /* 0x00000014d7d77c20 */ /* 0x000fe20008400000 */
[----:B------:R-:W-:Y:S01]  /*c5c0*/  FMUL R213, R213, UR20 ;  /* 0x00000014d5d57c20 */ /* 0x000fe20008400000 */
[----:B------:R-:W-:Y:S01]  /*c5d0*/  FMUL R214, R214, UR20 ;  /* 0x00000014d6d67c20 */ /* 0x000fe20008400000 */
[----:B-1----:R-:W-:Y:S01]  /*c5e0*/  F2FP.SATFINITE.E5M2.F32.PACK_AB_MERGE_C R33, RZ, R216, RZ ;  /* 0x000000d8ff21723e */ /* 0x002fe200048060ff */
[----:B------:R0:W-:Y:S01]  /*c5f0*/  @!P5 STG.E.U8 desc[UR14][R26.64+0x10], R35 ;  /* 0x000010231a00d986 */ /* 0x0001e2000c10110e */
[----:B------:R-:W-:Y:S02]  /*c600*/  F2FP.SATFINITE.E5M2.F32.PACK_AB_MERGE_C R215, RZ, R215, RZ ;  /* 0x000000d7ffd7723e */ /* 0x000fe400048060ff */
        /* <DEDUP_REMOVED lines=12> */
[----:B-1----:R-:W-:Y:S01]  /*c6d0*/  F2FP.SATFINITE.E5M2.F32.PACK_AB_MERGE_C R33, RZ, R212, RZ ;  /* 0x000000d4ff21723e */ /* 0x002fe200048060ff */
[----:B------:R-:W-:Y:S01]  /*c6e0*/  FMUL R210, R210, UR20 ;  /* 0x00000014d2d27c20 */ /* 0x000fe20008400000 */
[----:B------:R-:W-:Y:S01]  /*c6f0*/  F2FP.SATFINITE.E5M2.F32.PACK_AB_MERGE_C R211, RZ, R211, RZ ;  /* 0x000000d3ffd3723e */ /* 0x000fe200048060ff */
[----:B------:R0:W-:Y:S01]  /*c700*/  @!P5 STG.E.U8 desc[UR14][R26.64+0x18], R35 ;  /* 0x000018231a00d986 */ /* 0x0001e2000c10110e */
[C---:B------:R-:W-:Y:S02]  /*c710*/  ISETP.LT.OR P5, PT, R42.reuse, 0x21, !P2 ;  /* 0x000000212a00780c */ /* 0x040fe400057a1670 */
        /* <DEDUP_REMOVED lines=111> */
[C---:B------:R-:W-:Y:S01]  /*ce10*/  ISETP.LT.OR P5, PT, R42.reuse, 0x59, !P2 ;  /* 0x000000592a00780c */ /* 0x040fe200057a1670 */
[----:B------:R-:W-:Y:S01]  /*ce20*/  FMUL R179, R179, UR20 ;  /* 0x00000014b3b37c20 */ /* 0x000fe20008400000 */
[----:B------:R-:W-:Y:S01]  /*ce30*/  F2FP.SATFINITE.E5M2.F32.PACK_AB_MERGE_C R181, RZ, R181, RZ ;  /* 0x000000b5ffb5723e */ /* 0x000fe200048060ff */
[----:B------:R1:W-:Y:S04]  /*ce40*/  @!P0 STG.E.U8 desc[UR14][R24.64+0x58], R33 ;  /* 0x0000582118008986 */ /* 0x0003e8000c10110e */
[----:B------:R-:W-:Y:S04]  /*ce50*/  @!P1 STG.E.U8 desc[UR14][R24.64+0x59], R183 ;  /* 0x000059b718009986 */ /* 0x000fe8000c10110e */
[----:B------:R-:W-:Y:S01]  /*ce60*/  @!P6 STG.E.U8 desc[UR14][R26.64+0x59], R181 ;  /* 0x000059b51a00e986 */ /* 0x000fe2000c10110e */
[----:B------:R-:W-:-:S02]  /*ce70*/  ISETP.LT.OR P6, PT, R42, 0x62, !P3 ;  /* 0x000000622a00780c */ /* 0x000fc40005fc1670 */
[----:B0-----:R-:W-:Y:S01]  /*ce80*/  F2FP.SATFINITE.E5M2.F32.PACK_AB_MERGE_C R35, RZ, R182, RZ ;  /* 0x000000b6ff23723e */ /* 0x001fe200048060ff */
[----:B------:R-:W-:Y:S01]  /*ce90*/  FMUL R180, R180, UR20 ;  /* 0x00000014b4b47c20 */ /* 0x000fe20008400000 */
[----:B------:R-:W-:Y:S01]  /*cea0*/  F2FP.SATFINITE.E5M2.F32.PACK_AB_MERGE_C R179, RZ, R179, RZ ;  /* 0x000000b3ffb3723e */ /* 0x000fe200048060ff */
[----:B------:R-:W-:Y:S01]  /*ceb0*/  FMUL R178, R178, UR20 ;  /* 0x00000014b2b27c20 */ /* 0x000fe20008400000 */
[----:B------:R-:W-:Y:S01]  /*cec0*/  FMUL R177, R177, UR20 ;  /* 0x00000014b1b17c20 */ /* 0x000fe20008400000 */
[----:B------:R0:W-:Y:S01]  /*ced0*/  @!P5 STG.E.U8 desc[UR14][R26.64+0x58], R35 ;  /* 0x000058231a00d986 */ /* 0x0001e2000c10110e */
[C---:B------:R-:W-:Y:S02]  /*cee0*/  ISETP.LT.OR P5, PT, R42.reuse, 0x61, !P3 ;  /* 0x000000612a00780c */ /* 0x040fe40005fa1670 */
[----:B------:R-:W-:Y:S01]  /*cef0*/  ISETP.LT.OR P0, PT, R42, 0x61, !P2 ;  /* 0x000000612a00780c */ /* 0x000fe20005701670 */
[----:B------:R-:W-:Y:S01]  /*cf00*/  FMUL R176, R176, UR20 ;  /* 0x00000014b0b07c20 */ /* 0x000fe20008400000 */
[C---:B------:R-:W-:Y:S01]  /*cf10*/  ISETP.LT.OR P1, PT, R42.reuse, 0x62, !P2 ;  /* 0x000000622a00780c */ /* 0x040fe20005721670 */
[----:B------:R-:W-:Y:S01]  /*cf20*/  @!P6 STG.E.U8 desc[UR14][R24.64+0x61], R179 ;  /* 0x000061b31800e986 */ /* 0x000fe2000c10110e */
[----:B------:R-:W-:-:S02]  /*cf30*/  ISETP.LT.OR P6, PT, R42, 0x69, !P3 ;  /* 0x000000692a00780c */ /* 0x000fc40005fc1670 */
[----:B-1----:R-:W-:Y:S01]  /*cf40*/  F2FP.SATFINITE.E5M2.F32.PACK_AB_MERGE_C R33, RZ, R180, RZ ;  /* 0x000000b4ff21723e */ /* 0x002fe200048060ff */
[----:B------:R-:W-:Y:S01]  /*cf50*/  FMUL R175, R175, UR20 ;  /* 0x00000014afaf7c20 */ /* 0x000fe20008400000 */
[----:B------:R-:W-:Y:S01]  /*cf60*/  F2FP.SATFINITE.E5M2.F32.PACK_AB_MERGE_C R177, RZ, R177, RZ ;  /* 0x000000b1ffb1723e */ /* 0x000fe200048060ff */
[----:B------:R-:W-:Y:S01]  /*cf70*/  FMUL R174, R174, UR20 ;  /* 0x00000014aeae7c20 */ /* 0x000fe20008400000 */
[----:B0-----:R-:W-:Y:S01]  /*cf80*/  F2FP.SATFINITE.E5M2.F32.PACK_AB_MERGE_C R35, RZ, R178, RZ ;  /* 0x000000b2ff23723e */ /* 0x001fe200048060ff */
[----:B------:R0:W-:Y:S01]  /*cf90*/  @!P5 STG.E.U8 desc[UR14][R24.64+0x60], R33 ;  /* 0x000060211800d986 */ /* 0x0001e2000c10110e */
[----:B------:R-:W-:-:S03]  /*cfa0*/  F2FP.SATFINITE.E5M2.F32.PACK_AB_MERGE_C R37, RZ, R176, RZ ;  /* 0x000000b0ff25723e */ /* 0x000fc600048060ff */
[----:B------:R1:W-:Y:S01]  /*cfb0*/  @!P0 STG.E.U8 desc[UR14][R26.64+0x60], R35 ;  /* 0x000060231a008986 */ /* 0x0003e2000c10110e */
[----:B------:R-:W-:-:S03]  /*cfc0*/  ISETP.LT.OR P0, PT, R42, 0x6a, !P3 ;  /* 0x0000006a2a00780c */ /* 0x000fc60005f01670 */
[----:B------:R-:W-:Y:S01]  /*cfd0*/  @!P1 STG.E.U8 desc[UR14][R26.64+0x61], R177 ;  /* 0x000061b11a009986 */ /* 0x000fe2000c10110e */
[C---:B------:R-:W-:Y:S02]  /*cfe0*/  ISETP.LT.OR P1, PT, R42.reuse, 0x69, !P2 ;  /* 0x000000692a00780c */ /* 0x040fe40005721670 */
[C---:B------:R-:W-:Y:S01]  /*cff0*/  ISETP.LT.OR P5, PT, R42.reuse, 0x6a, !P2 ;  /* 0x0000006a2a00780c */ /* 0x040fe200057a1670 */
[----:B------:R-:W-:Y:S01]  /*d000*/  @!P6 STG.E.U8 desc[UR14][R24.64+0x68], R37 ;  /* 0x000068251800e986 */ /* 0x000fe2000c10110e */
[----:B------:R-:W-:Y:S01]  /*d010*/  ISETP.LT.OR P6, PT, R42, 0x71, !P3 ;  /* 0x000000712a00780c */ /* 0x000fe20005fc1670 */
[----:B------:R-:W-:Y:S01]  /*d020*/  FMUL R173, R173, UR20 ;  /* 0x00000014adad7c20 */ /* 0x000fe20008400000 */
[----:B------:R-:W-:Y:S01]  /*d030*/  F2FP.SATFINITE.E5M2.F32.PACK_AB_MERGE_C R175, RZ, R175, RZ ;  /* 0x000000afffaf723e */ /* 0x000fe200048060ff */
[----:B------:R-:W-:Y:S01]  /*d040*/  FMUL R172, R172, UR20 ;  /* 0x00000014acac7c20 */ /* 0x000fe20008400000 */
[----:B0-----:R-:W-:Y:S01]  /*d050*/  F2FP.SATFINITE.E5M2.F32.PACK_AB_MERGE_C R33, RZ, R174, RZ ;  /* 0x000000aeff21723e */ /* 0x001fe200048060ff */
[----:B------:R-:W-:Y:S01]  /*d060*/  FMUL R171, R171, UR20 ;  /* 0x00000014abab7c20 */ /* 0x000fe20008400000 */
[----:B------:R-:W-:Y:S01]  /*d070*/  F2FP.SATFINITE.E5M2.F32.PACK_AB_MERGE_C R173, RZ, R173, RZ ;  /* 0x000000adffad723e */ /* 0x000fe200048060ff */
[----:B------:R-:W-:Y:S01]  /*d080*/  @!P0 STG.E.U8 desc[UR14][R24.64+0x69], R175 ;  /* 0x000069af18008986 */ /* 0x000fe2000c10110e */
[----:B-1----:R-:W-:-:S02]  /*d090*/  F2FP.SATFINITE.E5M2.F32.PACK_AB_MERGE_C R35, RZ, R172, RZ ;  /* 0x000000acff23723e */ /* 0x002fc400048060ff */
[C---:B------:R-:W-:Y:S01]  /*d0a0*/  ISETP.LT.OR P0, PT, R42.reuse, 0x72, !P3 ;  /* 0x000000722a00780c */ /* 0x040fe20005f01670 */
[----:B------:R0:W-:Y:S01]  /*d0b0*/  @!P1 STG.E.U8 desc[UR14][R26.64+0x68], R33 ;  /* 0x000068211a009986 */ /* 0x0001e2000c10110e */
[----:B------:R-:W-:Y:S01]  /*d0c0*/  ISETP.LT.OR P1, PT, R42, 0x71, !P2 ;  /* 0x000000712a00780c */ /* 0x000fe20005721670 */
[----:B------:R-:W-:Y:S02]  /*d0d0*/  FMUL R170, R170, UR20 ;  /* 0x00000014aaaa7c20 */ /* 0x000fe40008400000 */
[----:B------:R-:W-:Y:S01]  /*d0e0*/  @!P5 STG.E.U8 desc[UR14][R26.64+0x69], R173 ;  /* 0x000069ad1a00d986 */ /* 0x000fe2000c10110e */
[C---:B------:R-:W-:Y:S01]  /*d0f0*/  ISETP.LT.OR P5, PT, R42.reuse, 0x72, !P2 ;  /* 0x000000722a00780c */ /* 0x040fe200057a1670 */
[----:B------:R-:W-:Y:S02]  /*d100*/  FMUL R169, R169, UR20 ;  /* 0x00000014a9a97c20 */ /* 0x000fe40008400000 */
[----:B------:R1:W-:Y:S01]  /*d110*/  @!P6 STG.E.U8 desc[UR14][R24.64+0x70], R35 ;  /* 0x000070231800e986 */ /* 0x0003e2000c10110e */
[----:B------:R-:W-:-:S02]  /*d120*/  ISETP.LT.OR P6, PT, R42, 0x79, !P3 ;  /* 0x000000792a00780c */ /* 0x000fc40005fc1670 */
        /* <DEDUP_REMOVED lines=8> */
[----:B------:R-:W-:Y:S02]  /*d1b0*/  F2FP.SATFINITE.E5M2.F32.PACK_AB_MERGE_C R167, RZ, R167, RZ ;  /* 0x000000a7ffa7723e */ /* 0x000fe400048060ff */
[----:B-1----:R-:W-:Y:S01]  /*d1c0*/  F2FP.SATFINITE.E5M2.F32.PACK_AB_MERGE_C R35, RZ, R168, RZ ;  /* 0x000000a8ff23723e */ /* 0x002fe200048060ff */
[----:B------:R-:W-:Y:S01]  /*d1d0*/  @!P1 STG.E.U8 desc[UR14][R26.64+0x70], R33 ;  /* 0x000070211a009986 */ /* 0x000fe2000c10110e */
[----:B------:R-:W-:-:S03]  /*d1e0*/  ISETP.GE.AND P1, PT, R41, 0x81, PT ;  /* 0x000000812900780c */ /* 0x000fc60003f26270 */
[----:B------:R-:W-:Y:S01]  /*d1f0*/  @!P5 STG.E.U8 desc[UR14][R26.64+0x71], R169 ;  /* 0x000071a91a00d986 */ /* 0x000fe2000c10110e */
[C---:B------:R-:W-:Y:S02]  /*d200*/  ISETP.LT.OR P5, PT, R42.reuse, 0x79, !P2 ;  /* 0x000000792a00780c */ /* 0x040fe400057a1670 */
[C---:B------:R-:W-:Y:S01]  /*d210*/  ISETP.LT.OR P2, PT, R42.reuse, 0x7a, !P2 ;  /* 0x0000007a2a00780c */ /* 0x040fe20005741670 */
[----:B------:R-:W-:Y:S01]  /*d220*/  @!P6 STG.E.U8 desc[UR14][R24.64+0x78], R35 ;  /* 0x000078231800e986 */ /* 0x000fe2000c10110e */
[C---:B------:R-:W-:Y:S01]  /*d230*/  ISETP.LT.OR P6, PT, R42.reuse, 0x1, !P1 ;  /* 0x000000012a00780c */ /* 0x040fe20004fc1670 */
[----:B------:R-:W-:Y:S02]  /*d240*/  FMUL R165, R165, UR20 ;  /* 0x00000014a5a57c20 */ /* 0x000fe40008400000 */
[----:B------:R0:W-:Y:S01]  /*d250*/  @!P3 STG.E.U8 desc[UR14][R24.64+0x79], R167 ;  /* 0x000079a71800b986 */ /* 0x0001e2000c10110e */
[----:B------:R-:W-:Y:S01]  /*d260*/  ISETP.LT.OR P3, PT, R42, 0x2, !P1 ;  /* 0x000000022a00780c */ /* 0x000fe20004f61670 */
[----:B------:R-:W-:Y:S01]  /*d270*/  FMUL R164, R164, UR20 ;  /* 0x00000014a4a47c20 */ /* 0x000fe20008400000 */
[----:B------:R-:W-:Y:S01]  /*d280*/  FMUL R163, R163, UR20 ;  /* 0x00000014a3a37c20 */ /* 0x000fe20008400000 */
[----:B------:R-:W-:Y:S01]  /*d290*/  F2FP.SATFINITE.E5M2.F32.PACK_AB_MERGE_C R37, RZ, R166, RZ ;  /* 0x000000a6ff25723e */ /* 0x000fe200048060ff */
[----:B------:R-:W-:Y:S01]  /*d2a0*/  FMUL R162, R162, UR20 ;  /* 0x00000014a2a27c20 */ /* 0x000fe20008400000 */
[----:B------:R-:W-:Y:S01]  /*d2b0*/  F2FP.SATFINITE.E5M2.F32.PACK_AB_MERGE_C R165, RZ, R165, RZ ;  /* 0x000000a5ffa5723e */ /* 0x000fe200048060ff */
[----:B------:R-:W-:Y:S01]  /*d2c0*/  FMUL R161, R161, UR20 ;  /* 0x00000014a1a17c20 */ /* 0x000fe20008400000 */
[----:B------:R-:W-:Y:S01]  /*d2d0*/  F2FP.SATFINITE.E5M2.F32.PACK_AB_MERGE_C R163, RZ, R163, RZ ;  /* 0x000000a3ffa3723e */ /* 0x000fe200048060ff */
[----:B------:R-:W-:Y:S01]  /*d2e0*/  FMUL R160, R160, UR20 ;  /* 0x00000014a0a07c20 */ /* 0x000fe20008400000 */
[----:B------:R-:W-:Y:S01]  /*d2f0*/  ISETP.GE.AND P0, PT, R41, 0x89, PT ;  /* 0x000000892900780c */ /* 0x000fe20003f06270 */
[----:B------:R-:W-:Y:S01]  /*d300*/  FMUL R159, R159, UR20 ;  /* 0x000000149f9f7c20 */ /* 0x000fe20008400000 */
[----:B0-----:R-:W-:Y:S01]  /*d310*/  F2FP.SATFINITE.E5M2.F32.PACK_AB_MERGE_C R25, RZ, R164, RZ ;  /* 0x000000a4ff19723e */ /* 0x001fe200048060ff */
[----:B------:R-:W-:Y:S01]  /*d320*/  @!P5 STG.E.U8 desc[UR14][R26.64+0x78], R37 ;  /* 0x000078251a00d986 */ /* 0x000fe2000c10110e */
[----:B------:R-:W-:-:S03]  /*d330*/  ISETP.LT.OR P5, PT, R42, 0x1, !P0 ;  /* 0x000000012a00780c */ /* 0x000fc600047a1670 */
[----:B------:R-:W-:Y:S04]  /*d340*/  @!P2 STG.E.U8 desc[UR14][R26.64+0x79], R165 ;  /* 0x000079a51a00a986 */ /* 0x000fe8000c10110e */
[----:B------:R0:W-:Y:S01]  /*d350*/  @!P6 STG.E.U8 desc[UR14][R28.64], R25 ;  /* 0x000000191c00e986 */ /* 0x0001e2000c10110e */
[----:B------:R-:W-:-:S03]  /*d360*/  ISETP.LT.OR P6, PT, R42, 0x2, !P0 ;  /* 0x000000022a00780c */ /* 0x000fc600047c1670 */
[----:B------:R-:W-:Y:S01]  /*d370*/  @!P3 STG.E.U8 desc[UR14][R28.64+0x1], R163 ;  /* 0x000001a31c00b986 */ /* 0x000fe2000c10110e */
[C---:B------:R-:W-:Y:S02]  /*d380*/  ISETP.LT.OR P3, PT, R42.reuse, 0x9, !P1 ;  /* 0x000000092a00780c */ /* 0x040fe40004f61670 */
[----:B------:R-:W-:Y:S01]  /*d390*/  ISETP.LT.OR P2, PT, R42, 0xa, !P1 ;  /* 0x0000000a2a00780c */ /* 0x000fe20004f41670 */
[----:B------:R-:W-:Y:S01]  /*d3a0*/  FMUL R158, R158, UR20 ;  /* 0x000000149e9e7c20 */ /* 0x000fe20008400000 */
[----:B------:R-:W-:Y:S01]  /*d3b0*/  F2FP.SATFINITE.E5M2.F32.PACK_AB_MERGE_C R33, RZ, R162, RZ ;  /* 0x000000a2ff21723e */ /* 0x000fe200048060ff */
[----:B------:R-:W-:Y:S01]  /*d3c0*/  FMUL R157, R157, UR20 ;  /* 0x000000149d9d7c20 */ /* 0x000fe20008400000 */
[----:B------:R-:W-:Y:S01]  /*d3d0*/  F2FP.SATFINITE.E5M2.F32.PACK_AB_MERGE_C R161, RZ, R161, RZ ;  /* 0x000000a1ffa1723e */ /* 0x000fe200048060ff */
[----:B------:R-:W-:Y:S01]  /*d3e0*/  FMUL R156, R156, UR20 ;  /* 0x000000149c9c7c20 */ /* 0x000fe20008400000 */
[----:B0-----:R-:W-:Y:S01]  /*d3f0*/  F2FP.SATFINITE.E5M2.F32.PACK_AB_MERGE_C R25, RZ, R160, RZ ;  /* 0x000000a0ff19723e */ /* 0x001fe200048060ff */
[----:B------:R-:W-:Y:S01]  /*d400*/  @!P5 STG.E.U8 desc[UR14][R30.64], R33 ;  /* 0x000000211e00d986 */ /* 0x000fe2000c10110e */
[----:B------:R-:W-:-:S02]  /*d410*/  F2FP.SATFINITE.E5M2.F32.PACK_AB_MERGE_C R159, RZ, R159, RZ ;  /* 0x0000009fff9f723e */ /* 0x000fc400048060ff */
[C---:B------:R-:W-:Y:S01]  /*d420*/  ISETP.LT.OR P5, PT, R42.reuse, 0x9, !P0 ;  /* 0x000000092a00780c */ /* 0x040fe200047a1670 */
[----:B------:R-:W-:Y:S01]  /*d430*/  @!P6 STG.E.U8 desc[UR14][R30.64+0x1], R161 ;  /* 0x000001a11e00e986 */ /* 0x000fe2000c10110e */
[----:B------:R-:W-:-:S03]  /*d440*/  ISETP.LT.OR P6, PT, R42, 0xa, !P0 ;  /* 0x0000000a2a00780c */ /* 0x000fc600047c1670 */
[----:B------:R0:W-:Y:S01]  /*d450*/  @!P3 STG.E.U8 desc[UR14][R28.64+0x8], R25 ;  /* 0x000008191c00b986 */ /* 0x0001e2000c10110e */
[----:B------:R-:W-:-:S03]  /*d460*/  ISETP.LT.OR P3, PT, R42, 0x11, !P1 ;  /* 0x000000112a00780c */ /* 0x000fc60004f61670 */
[----:B------:R-:W-:Y:S01]  /*d470*/  @!P2 STG.E.U8 desc[UR14][R28.64+0x9], R159 ;  /* 0x0000099f1c00a986 */ /* 0x000fe2000c10110e */
[----:B------:R-:W-:Y:S01]  /*d480*/  ISETP.LT.OR P2, PT, R42, 0x12, !P1 ;  /* 0x000000122a00780c */ /* 0x000fe20004f41670 */
[----:B------:R-:W-:Y:S01]  /*d490*/  FMUL R155, R155, UR20 ;  /* 0x000000149b9b7c20 */ /* 0x000fe20008400000 */
[----:B------:R-:W-:Y:S01]  /*d4a0*/  F2FP.SATFINITE.E5M2.F32.PACK_AB_MERGE_C R27, RZ, R158, RZ ;  /* 0x0000009eff1b723e */ /* 0x000fe200048060ff */
[----:B------:R-:W-:Y:S01]  /*d4b0*/  FMUL R154, R154, UR20 ;  /* 0x000000149a9a7c20 */ /* 0x000fe20008400000 */
[----:B------:R-:W-:Y:S01]  /*d4c0*/  F2FP.SATFINITE.E5M2.F32.PACK_AB_MERGE_C R157, RZ, R157, RZ ;  /* 0x0000009dff9d723e */ /* 0x000fe200048060ff */
[----:B------:R-:W-:Y:S01]  /*d4d0*/  FMUL R153, R153, UR20 ;  /* 0x0000001499997c20 */ /* 0x000fe20008400000 */
        /* <DEDUP_REMOVED lines=25> */
[----:B------:R1:W-:Y:S01]  /*d670*/  @!P2 STG.E.U8 desc[UR14][R28.64+0x19], R23 ;  /* 0x000019171c00a986 */ /* 0x0003e2000c10110e */
        /* <DEDUP_REMOVED lines=11> */
[----:B------:R0:W-:Y:S01]  /*d730*/  @!P6 STG.E.U8 desc[UR14][R30.64+0x19], R21 ;  /* 0x000019151e00e986 */ /* 0x0001e2000c10110e */
[----:B------:R-:W-:-:S03]  /*d740*/  ISETP.LT.OR P6, PT, R42, 0x22, !P0 ;  /* 0x000000222a00780c */ /* 0x000fc600047c1670 */
[----:B------:R-:W-:Y:S01]  /*d750*/  @!P3 STG.E.U8 desc[UR14][R28.64+0x20], R25 ;  /* 0x000020191c00b986 */ /* 0x000fe2000c10110e */
[----:B------:R-:W-:-:S03]  /*d760*/  ISETP.LT.OR P3, PT, R42, 0x29, !P1 ;  /* 0x000000292a00780c */ /* 0x000fc60004f61670 */
[----:B------:R2:W-:Y:S01]  /*d770*/  @!P2 STG.E.U8 desc[UR14][R28.64+0x21], R19 ;  /* 0x000021131c00a986 */ /* 0x0005e2000c10110e */
[----:B------:R-:W-:Y:S01]  /*d780*/  ISETP.LT.OR P2, PT, R42, 0x2a, !P1 ;  /* 0x0000002a2a00780c */ /* 0x000fe20004f41670 */
[----:B------:R-:W-:Y:S01]  /*d790*/  FMUL R15, R15, UR20 ;  /* 0x000000140f0f7c20 */ /* 0x000fe20008400000 */
[----:B-1----:R-:W-:Y:S01]  /*d7a0*/  F2FP.SATFINITE.E5M2.F32.PACK_AB_MERGE_C R23, RZ, R18, RZ ;  /* 0x00000012ff17723e */ /* 0x002fe200048060ff */
[----:B------:R-:W-:Y:S01]  /*d7b0*/  FMUL R14, R14, UR20 ;  /* 0x000000140e0e7c20 */ /* 0x000fe20008400000 */
[----:B------:R-:W-:Y:S01]  /*d7c0*/  F2FP.SATFINITE.E5M2.F32.PACK_AB_MERGE_C R17, RZ, R17, RZ ;  /* 0x00000011ff11723e */ /* 0x000fe200048060ff */
[----:B------:R-:W-:Y:S01]  /*d7d0*/  FMUL R13, R13, UR20 ;  /* 0x000000140d0d7c20 */ /* 0x000fe20008400000 */
[----:B0-----:R-:W-:Y:S01]  /*d7e0*/  F2FP.SATFINITE.E5M2.F32.PACK_AB_MERGE_C R21, RZ, R16, RZ ;  /* 0x00000010ff15723e */ /* 0x001fe200048060ff */
[----:B------:R-:W-:Y:S01]  /*d7f0*/  @!P5 STG.E.U8 desc[UR14][R30.64+0x20], R23 ;  /* 0x000020171e00d986 */ /* 0x000fe2000c10110e */
[----:B------:R-:W-:Y:S02]  /*d800*/  F2FP.SATFINITE.E5M2.F32.PACK_AB_MERGE_C R15, RZ, R15, RZ ;  /* 0x0000000fff0f723e */ /* 0x000fe400048060ff */
[C---:B------:R-:W-:Y:S01]  /*d810*/  ISETP.LT.OR P5, PT, R42.reuse, 0x29, !P0 ;  /* 0x000000292a00780c */ /* 0x040fe200047a1670 */
[----:B------:R-:W-:Y:S01]  /*d820*/  @!P6 STG.E.U8 desc[UR14][R30.64+0x21], R17 ;  /* 0x000021111e00e986 */ /* 0x000fe2000c10110e */
[----:B------:R-:W-:-:S03]  /*d830*/  ISETP.LT.OR P6, PT, R42, 0x2a, !P0 ;  /* 0x0000002a2a00780c */ /* 0x000fc600047c1670 */
[----:B------:R-:W-:Y:S01]  /*d840*/  @!P3 STG.E.U8 desc[UR14][R28.64+0x28], R21 ;  /* 0x000028151c00b986 */ /* 0x000fe2000c10110e */
[----:B------:R-:W-:Y:S01]  /*d850*/  ISETP.LT.OR P3, PT, R42, 0x31, !P1 ;  /* 0x000000312a00780c */ /* 0x000fe20004f61670 */
[----:B------:R-:W-:Y:S02]  /*d860*/  FMUL R12, R12, UR20 ;  /* 0x000000140c0c7c20 */ /* 0x000fe40008400000 */
[----:B------:R0:W-:Y:S01]  /*d870*/  @!P2 STG.E.U8 desc[UR14][R28.64+0x29], R15 ;  /* 0x0000290f1c00a986 */ /* 0x0001e2000c10110e */
[----:B------:R-:W-:Y:S01]  /*d880*/  ISETP.LT.OR P2, PT, R42, 0x32, !P1 ;  /* 0x000000322a00780c */ /* 0x000fe20004f41670 */
[----:B------:R-:W-:Y:S01]  /*d890*/  FMUL R11, R11, UR20 ;  /* 0x000000140b0b7c20 */ /* 0x000fe20008400000 */
[----:B--2---:R-:W-:Y:S01]  /*d8a0*/  F2FP.SATFINITE.E5M2.F32.PACK_AB_MERGE_C R19, RZ, R14, RZ ;  /* 0x0000000eff13723e */ /* 0x004fe200048060ff */
[----:B------:R-:W2:Y:S01]  /*d8b0*/  LDL.LU R222, [R1+0x18] ;  /* 0x0000180001de7983 */ /* 0x000ea20000300800 */
[----:B------:R-:W-:Y:S02]  /*d8c0*/  F2FP.SATFINITE.E5M2.F32.PACK_AB_MERGE_C R13, RZ, R13, RZ ;  /* 0x0000000dff0d723e */ /* 0x000fe400048060ff */
[----:B------:R-:W-:Y:S01]  /*d8d0*/  F2FP.SATFINITE.E5M2.F32.PACK_AB_MERGE_C R11, RZ, R11, RZ ;  /* 0x0000000bff0b723e */ /* 0x000fe200048060ff */
[----:B------:R-:W-:Y:S01]  /*d8e0*/  @!P5 STG.E.U8 desc[UR14][R30.64+0x28], R19 ;  /* 0x000028131e00d986 */ /* 0x000fe2000c10110e */
[----:B0-----:R-:W-:-:S03]  /*d8f0*/  F2FP.SATFINITE.E5M2.F32.PACK_AB_MERGE_C R15, RZ, R12, RZ ;  /* 0x0000000cff0f723e */ /* 0x001fc600048060ff */
[----:B------:R0:W-:Y:S01]  /*d900*/  @!P6 STG.E.U8 desc[UR14][R30.64+0x29], R13 ;  /* 0x0000290d1e00e986 */ /* 0x0001e2000c10110e */
[C---:B------:R-:W-:Y:S02]  /*d910*/  ISETP.LT.OR P5, PT, R42.reuse, 0x31, !P0 ;  /* 0x000000312a00780c */ /* 0x040fe400047a1670 */
[C---:B------:R-:W-:Y:S01]  /*d920*/  ISETP.LT.OR P6, PT, R42.reuse, 0x32, !P0 ;  /* 0x000000322a00780c */ /* 0x040fe200047c1670 */
[----:B------:R-:W-:Y:S01]  /*d930*/  @!P3 STG.E.U8 desc[UR14][R28.64+0x30], R15 ;  /* 0x0000300f1c00b986 */ /* 0x000fe2000c10110e */
[----:B------:R-:W-:Y:S01]  /*d940*/  ISETP.LT.OR P3, PT, R42, 0x39, !P1 ;  /* 0x000000392a00780c */ /* 0x000fe20004f61670 */
[----:B------:R-:W-:Y:S01]  /*d950*/  FMUL R10, R10, UR20 ;  /* 0x000000140a0a7c20 */ /* 0x000fe20008400000 */
[----:B------:R-:W-:Y:S01]  /*d960*/  FMUL R9, R9, UR20 ;  /* 0x0000001409097c20 */ /* 0x000fe20008400000 */
[----:B------:R-:W2:Y:S01]  /*d970*/  LDL.LU R223, [R1+0x14] ;  /* 0x0000140001df7983 */ /* 0x000ea20000300800 */
[----:B------:R-:W-:-:S03]  /*d980*/  FMUL R8, R8, UR20 ;  /* 0x0000001408087c20 */ /* 0x000fc60008400000 */
[----:B------:R-:W2:Y:S01]  /*d990*/  LDL.LU R221, [R1+0x10] ;  /* 0x0000100001dd7983 */ /* 0x000ea20000300800 */
[----:B------:R-:W-:-:S03]  /*d9a0*/  F2FP.SATFINITE.E5M2.F32.PACK_AB_MERGE_C R17, RZ, R10, RZ ;  /* 0x0000000aff11723e */ /* 0x000fc600048060ff */
[----:B------:R-:W2:Y:S01]  /*d9b0*/  LDL.LU R220, [R1+0xc] ;  /* 0x00000c0001dc7983 */ /* 0x000ea20000300800 */
[----:B------:R-:W-:Y:S01]  /*d9c0*/  F2FP.SATFINITE.E5M2.F32.PACK_AB_MERGE_C R9, RZ, R9, RZ ;  /* 0x00000009ff09723e */ /* 0x000fe200048060ff */
[----:B------:R-:W-:Y:S01]  /*d9d0*/  FMUL R7, R7, UR20 ;  /* 0x0000001407077c20 */ /* 0x000fe20008400000 */
[----:B0-----:R-:W-:Y:S01]  /*d9e0*/  F2FP.SATFINITE.E5M2.F32.PACK_AB_MERGE_C R13, RZ, R8, RZ ;  /* 0x00000008ff0d723e */ /* 0x001fe200048060ff */
[----:B------:R0:W-:Y:S01]  /*d9f0*/  @!P2 STG.E.U8 desc[UR14][R28.64+0x31], R11 ;  /* 0x0000310b1c00a986 */ /* 0x0001e2000c10110e */
[----:B------:R-:W-:Y:S01]  /*da00*/  ISETP.LT.OR P2, PT, R42, 0x3a, !P1 ;  /* 0x0000003a2a00780c */ /* 0x000fe20004f41670 */
[----:B-----5:R-:W-:Y:S01]  /*da10*/  FMUL R2, R2, UR20 ;  /* 0x0000001402027c20 */ /* 0x020fe20008400000 */
[----:B------:R-:W-:Y:S01]  /*da20*/  F2FP.SATFINITE.E5M2.F32.PACK_AB_MERGE_C R7, RZ, R7, RZ ;  /* 0x00000007ff07723e */ /* 0x000fe200048060ff */
[----:B------:R-:W-:Y:S01]  /*da30*/  @!P5 STG.E.U8 desc[UR14][R30.64+0x30], R17 ;  /* 0x000030111e00d986 */ /* 0x000fe2000c10110e */
[----:B------:R-:W-:Y:S01]  /*da40*/  FMUL R3, R3, UR20 ;  /* 0x0000001403037c20 */ /* 0x000fe20008400000 */
[----:B------:R-:W-:Y:S01]  /*da50*/  FMUL R4, R4, UR20 ;  /* 0x0000001404047c20 */ /* 0x000fe20008400000 */
[C---:B------:R-:W-:Y:S01]  /*da60*/  ISETP.LT.OR P5, PT, R42.reuse, 0x39, !P0 ;  /* 0x000000392a00780c */ /* 0x040fe200047a1670 */
[----:B------:R1:W-:Y:S01]  /*da70*/  @!P6 STG.E.U8 desc[UR14][R30.64+0x31], R9 ;  /* 0x000031091e00e986 */ /* 0x0003e2000c10110e */
[----:B------:R-:W-:Y:S01]  /*da80*/  ISETP.LT.OR P6, PT, R42, 0x3a, !P0 ;  /* 0x0000003a2a00780c */ /* 0x000fe200047c1670 */
[----:B------:R-:W-:Y:S01]  /*da90*/  FMUL R6, R6, UR20 ;  /* 0x0000001406067c20 */ /* 0x000fe20008400000 */
[----:B------:R-:W-:Y:S01]  /*daa0*/  FMUL R5, R5, UR20 ;  /* 0x0000001405057c20 */ /* 0x000fe20008400000 */
[----:B------:R3:W-:Y:S01]  /*dab0*/  @!P3 STG.E.U8 desc[UR14][R28.64+0x38], R13 ;  /* 0x0000380d1c00b986 */ /* 0x0007e2000c10110e */
[----:B------:R-:W-:Y:S01]  /*dac0*/  ISETP.LT.OR P3, PT, R42, 0x41, !P1 ;  /* 0x000000412a00780c */ /* 0x000fe20004f61670 */
[----:B------:R-:W-:Y:S01]  /*dad0*/  FMUL R0, R0, UR20 ;  /* 0x0000001400007c20 */ /* 0x000fe20008400000 */
[----:B0-----:R-:W-:Y:S01]  /*dae0*/  F2FP.SATFINITE.E5M2.F32.PACK_AB_MERGE_C R11, RZ, R6, RZ ;  /* 0x00000006ff0b723e */ /* 0x001fe200048060ff */
[----:B------:R-:W2:Y:S01]  /*daf0*/  LDL.LU R224, [R1+0x1c] ;  /* 0x00001c0001e07983 */ /* 0x000ea20000300800 */
[----:B------:R-:W-:-:S03]  /*db00*/  F2FP.SATFINITE.E5M2.F32.PACK_AB_MERGE_C R5, RZ, R5, RZ ;  /* 0x00000005ff05723e */ /* 0x000fc600048060ff */
[----:B------:R0:W-:Y:S01]  /*db10*/  @!P2 STG.E.U8 desc[UR14][R28.64+0x39], R7 ;  /* 0x000039071c00a986 */ /* 0x0001e2000c10110e */
[----:B-1----:R-:W-:Y:S01]  /*db20*/  F2FP.SATFINITE.E5M2.F32.PACK_AB_MERGE_C R9, RZ, R4, RZ ;  /* 0x00000004ff09723e */ /* 0x002fe200048060ff */
[----:B------:R-:W-:Y:S01]  /*db30*/  FMUL R4, R226, UR20 ;  /* 0x00000014e2047c20 */ /* 0x000fe20008400000 */
[C---:B------:R-:W-:Y:S01]  /*db40*/  ISETP.LT.OR P2, PT, R42.reuse, 0x42, !P1 ;  /* 0x000000422a00780c */ /* 0x040fe20004f41670 */
[----:B------:R-:W-:Y:S01]  /*db50*/  @!P5 STG.E.U8 desc[UR14][R30.64+0x38], R11 ;  /* 0x0000380b1e00d986 */ /* 0x000fe2000c10110e */
[----:B---3--:R-:W-:Y:S01]  /*db60*/  F2FP.SATFINITE.E5M2.F32.PACK_AB_MERGE_C R13, RZ, R2, RZ ;  /* 0x00000002ff0d723e */ /* 0x008fe200048060ff */
[----:B----4-:R-:W-:Y:S01]  /*db70*/  FMUL R2, R225, UR20 ;  /* 0x00000014e1027c20 */ /* 0x010fe20008400000 */
[----:B------:R-:W-:Y:S01]  /*db80*/  ISETP.LT.OR P5, PT, R42, 0x41, !P0 ;  /* 0x000000412a00780c */ /* 0x000fe200047a1670 */
[----:B------:R-:W3:Y:S01]  /*db90*/  LDL.LU R225, [R1+0x20] ;  /* 0x0000200001e17983 */ /* 0x000ee20000300800 */
[----:B0-----:R-:W-:Y:S01]  /*dba0*/  F2FP.SATFINITE.E5M2.F32.PACK_AB_MERGE_C R7, RZ, R3, RZ ;  /* 0x00000003ff07723e */ /* 0x001fe200048060ff */
[----:B------:R-:W-:-:S02]  /*dbb0*/  FMUL R3, R227, UR20 ;  /* 0x00000014e3037c20 */ /* 0x000fc40008400000 */
[----:B------:R0:W-:Y:S01]  /*dbc0*/  @!P6 STG.E.U8 desc[UR14][R30.64+0x39], R5 ;  /* 0x000039051e00e986 */ /* 0x0001e2000c10110e */
[----:B------:R-:W-:-:S03]  /*dbd0*/  ISETP.LT.OR P6, PT, R42, 0x42, !P0 ;  /* 0x000000422a00780c */ /* 0x000fc600047c1670 */
[----:B------:R-:W4:Y:S04]  /*dbe0*/  LDL.LU R227, [R1+0x24] ;  /* 0x0000240001e37983 */ /* 0x000f280000300800 */
[----:B------:R-:W4:Y:S04]  /*dbf0*/  LDL.LU R226, [R1+0x28] ;  /* 0x0000280001e27983 */ /* 0x000f280000300800 */
[----:B------:R-:W-:Y:S01]  /*dc00*/  @!P3 STG.E.U8 desc[UR14][R28.64+0x40], R9 ;  /* 0x000040091c00b986 */ /* 0x000fe2000c10110e */
[C---:B------:R-:W-:Y:S02]  /*dc10*/  ISETP.LT.OR P3, PT, R42.reuse, 0x49, !P1 ;  /* 0x000000492a00780c */ /* 0x040fe40004f61670 */
[----:B0-----:R-:W-:Y:S01]  /*dc20*/  F2FP.SATFINITE.E5M2.F32.PACK_AB_MERGE_C R5, RZ, R0, RZ ;  /* 0x00000000ff05723e */ /* 0x001fe200048060ff */
[----:B------:R0:W-:Y:S01]  /*dc30*/  @!P2 STG.E.U8 desc[UR14][R28.64+0x41], R7 ;  /* 0x000041071c00a986 */ /* 0x0001e2000c10110e */
[----:B------:R-:W-:-:S03]  /*dc40*/  ISETP.LT.OR P2, PT, R42, 0x4a, !P1 ;  /* 0x0000004a2a00780c */ /* 0x000fc60004f41670 */
[----:B------:R-:W-:Y:S01]  /*dc50*/  @!P5 STG.E.U8 desc[UR14][R30.64+0x40], R13 ;  /* 0x0000400d1e00d986 */ /* 0x000fe2000c10110e */
[----:B------:R-:W-:-:S03]  /*dc60*/  ISETP.LT.OR P5, PT, R42, 0x49, !P0 ;  /* 0x000000492a00780c */ /* 0x000fc600047a1670 */
[----:B------:R1:W-:Y:S01]  /*dc70*/  @!P6 STG.E.U8 desc[UR14][R30.64+0x41], R5 ;  /* 0x000041051e00e986 */ /* 0x0003e2000c10110e */
[----:B0-----:R-:W-:Y:S02]  /*dc80*/  F2FP.SATFINITE.E5M2.F32.PACK_AB_MERGE_C R7, RZ, R2, RZ ;  /* 0x00000002ff07723e */ /* 0x001fe400048060ff */
[----:B------:R-:W-:-:S03]  /*dc90*/  ISETP.LT.OR P6, PT, R42, 0x4a, !P0 ;  /* 0x0000004a2a00780c */ /* 0x000fc600047c1670 */
[----:B------:R0:W-:Y:S01]  /*dca0*/  @!P3 STG.E.U8 desc[UR14][R28.64+0x48], R7 ;  /* 0x000048071c00b986 */ /* 0x0001e2000c10110e */
[----:B------:R-:W-:Y:S02]  /*dcb0*/  ISETP.LT.OR P3, PT, R42, 0x51, !P1 ;  /* 0x000000512a00780c */ /* 0x000fe40004f61670 */
[----:B------:R-:W-:Y:S02]  /*dcc0*/  F2FP.SATFINITE.E5M2.F32.PACK_AB_MERGE_C R9, RZ, R3, RZ ;  /* 0x00000003ff09723e */ /* 0x000fe400048060ff */
[----:B------:R-:W-:-:S03]  /*dcd0*/  F2FP.SATFINITE.E5M2.F32.PACK_AB_MERGE_C R11, RZ, R4, RZ ;  /* 0x00000004ff0b723e */ /* 0x000fc600048060ff */
[----:B------:R0:W-:Y:S04]  /*dce0*/  @!P2 STG.E.U8 desc[UR14][R28.64+0x49], R9 ;  /* 0x000049091c00a986 */ /* 0x0001e8000c10110e */
[----:B------:R-:W-:Y:S01]  /*dcf0*/  @!P5 STG.E.U8 desc[UR14][R30.64+0x48], R11 ;  /* 0x0000480b1e00d986 */ /* 0x000fe2000c10110e */
[----:B--2---:R-:W-:Y:S01]  /*dd00*/  FMUL R2, R221, UR20 ;  /* 0x00000014dd027c20 */ /* 0x004fe20008400000 */
[----:B------:R-:W-:Y:S02]  /*dd10*/  FMUL R0, R220, UR20 ;  /* 0x00000014dc007c20 */ /* 0x000fe40008400000 */
[----:B------:R-:W2:Y:S04]  /*dd20*/  LDL.LU R220, [R1+0x2c] ;  /* 0x00002c0001dc7983 */ /* 0x000ea80000300800 */
[----:B------:R-:W2:Y:S01]  /*dd30*/  LDL.LU R221, [R1+0x30] ;  /* 0x0000300001dd7983 */ /* 0x000ea20000300800 */
[----:B-1----:R-:W-:Y:S01]  /*dd40*/  F2FP.SATFINITE.E5M2.F32.PACK_AB_MERGE_C R5, RZ, R0, RZ ;  /* 0x00000000ff05723e */ /* 0x002fe200048060ff */
[----:B------:R-:W-:Y:S01]  /*dd50*/  FMUL R0, R222, UR20 ;  /* 0x00000014de007c20 */ /* 0x000fe20008400000 */
[----:B------:R-:W-:Y:S01]  /*dd60*/  FMUL R3, R223, UR20 ;  /* 0x00000014df037c20 */ /* 0x000fe20008400000 */
[----:B0-----:R-:W-:Y:S01]  /*dd70*/  F2FP.SATFINITE.E5M2.F32.PACK_AB_MERGE_C R7, RZ, R2, RZ ;  /* 0x00000002ff07723e */ /* 0x001fe200048060ff */
[----:B------:R-:W2:Y:S02]  /*dd80*/  LDL.LU R223, [R1+0x34] ;  /* 0x0000340001df7983 */ /* 0x000ea40000300800 */
[----:B------:R-:W-:-:S02]  /*dd90*/  F2FP.SATFINITE.E5M2.F32.PACK_AB_MERGE_C R13, RZ, R0, RZ ;  /* 0x00000000ff0d723e */ /* 0x000fc400048060ff */
[----:B------:R-:W2:Y:S01]  /*dda0*/  LDL.LU R222, [R1+0x38] ;  /* 0x0000380001de7983 */ /* 0x000ea20000300800 */
[----:B------:R-:W-:Y:S01]  /*ddb0*/  F2FP.SATFINITE.E5M2.F32.PACK_AB_MERGE_C R9, RZ, R3, RZ ;  /* 0x00000003ff09723e */ /* 0x000fe200048060ff */
[----:B------:R-:W-:Y:S02]  /*ddc0*/  FMUL R2, R224, UR20 ;  /* 0x00000014e0027c20 */ /* 0x000fe40008400000 */
[----:B------:R-:W2:Y:S04]  /*ddd0*/  LDL.LU R224, [R1+0x3c] ;  /* 0x00003c0001e07983 */ /* 0x000ea80000300800 */
[----:B------:R-:W-:Y:S01]  /*dde0*/  @!P6 STG.E.U8 desc[UR14][R30.64+0x49], R5 ;  /* 0x000049051e00e986 */ /* 0x000fe2000c10110e */
[----:B---3--:R-:W-:-:S03]  /*ddf0*/  FMUL R0, R225, UR20 ;  /* 0x00000014e1007c20 */ /* 0x008fc60008400000 */
[----:B------:R0:W-:Y:S04]  /*de00*/  @!P3 STG.E.U8 desc[UR14][R28.64+0x50], R7 ;  /* 0x000050071c00b986 */ /* 0x0001e8000c10110e */
[----:B------:R-:W3:Y:S01]  /*de10*/  LDL.LU R225, [R1+0x40] ;  /* 0x0000400001e17983 */ /* 0x000ee20000300800 */
[----:B----4-:R-:W-:-:S03]  /*de20*/  FMUL R3, R227, UR20 ;  /* 0x00000014e3037c20 */ /* 0x010fc60008400000 */
[----:B------:R-:W4:Y:S01]  /*de30*/  LDL.LU R227, [R1+0x44] ;  /* 0x0000440001e37983 */ /* 0x000f220000300800 */
[----:B0-----:R-:W-:Y:S01]  /*de40*/  F2FP.SATFINITE.E5M2.F32.PACK_AB_MERGE_C R7, RZ, R0, RZ ;  /* 0x00000000ff07723e */ /* 0x001fe200048060ff */
[----:B------:R-:W-:Y:S02]  /*de50*/  FMUL R0, R226, UR20 ;  /* 0x00000014e2007c20 */ /* 0x000fe40008400000 */
[----:B------:R-:W4:Y:S01]  /*de60*/  LDL.LU R226, [R1+0x48] ;  /* 0x0000480001e27983 */ /* 0x000f220000300800 */
[C---:B------:R-:W-:Y:S02]  /*de70*/  ISETP.LT.OR P2, PT, R42.reuse, 0x52, !P1 ;  /* 0x000000522a00780c */ /* 0x040fe40004f41670 */
[C---:B------:R-:W-:Y:S01]  /*de80*/  ISETP.LT.OR P6, PT, R42.reuse, 0x52, !P0 ;  /* 0x000000522a00780c */ /* 0x040fe200047c1670 */
[----:B------:R-:W4:Y:S01]  /*de90*/  LDL.LU R218, [R1+0x4c] ;  /* 0x00004c0001da7983 */ /* 0x000f220000300800 */
[----:B------:R-:W-:Y:S02]  /*dea0*/  F2FP.SATFINITE.E5M2.F32.PACK_AB_MERGE_C R5, RZ, R2, RZ ;  /* 0x00000002ff05723e */ /* 0x000fe400048060ff */
[----:B------:R-:W-:-:S02]  /*deb0*/  ISETP.LT.OR P5, PT, R42, 0x51, !P0 ;  /* 0x000000512a00780c */ /* 0x000fc400047a1670 */
[----:B------:R-:W-:Y:S02]  /*dec0*/  F2FP.SATFINITE.E5M2.F32.PACK_AB_MERGE_C R11, RZ, R0, RZ ;  /* 0x00000000ff0b723e */ /* 0x000fe400048060ff */
[----:B------:R-:W-:-:S03]  /*ded0*/  ISETP.LT.OR P3, PT, R42, 0x59, !P1 ;  /* 0x000000592a00780c */ /* 0x000fc60004f61670 */
[----:B------:R0:W-:Y:S01]  /*dee0*/  @!P2 STG.E.U8 desc[UR14][R28.64+0x51], R9 ;  /* 0x000051091c00a986 */ /* 0x0001e2000c10110e */
[----:B------:R-:W-:-:S03]  /*def0*/  ISETP.LT.OR P2, PT, R42, 0x5a, !P1 ;  /* 0x0000005a2a00780c */ /* 0x000fc60004f41670 */
[----:B------:R1:W-:Y:S01]  /*df00*/  @!P6 STG.E.U8 desc[UR14][R30.64+0x51], R5 ;  /* 0x000051051e00e986 */ /* 0x0003e2000c10110e */
[----:B------:R-:W-:-:S03]  /*df10*/  ISETP.LT.OR P6, PT, R42, 0x5a, !P0 ;  /* 0x0000005a2a00780c */ /* 0x000fc600047c1670 */
[----:B------:R-:W-:Y:S01]  /*df20*/  @!P5 STG.E.U8 desc[UR14][R30.64+0x50], R13 ;  /* 0x0000500d1e00d986 */ /* 0x000fe2000c10110e */
[----:B0-----:R-:W-:-:S03]  /*df30*/  F2FP.SATFINITE.E5M2.F32.PACK_AB_MERGE_C R9, RZ, R3, RZ ;  /* 0x00000003ff09723e */ /* 0x001fc600048060ff */
[----:B------:R0:W-:Y:S04]  /*df40*/  @!P3 STG.E.U8 desc[UR14][R28.64+0x58], R7 ;  /* 0x000058071c00b986 */ /* 0x0001e8000c10110e */
[----:B------:R0:W-:Y:S01]  /*df50*/  @!P2 STG.E.U8 desc[UR14][R28.64+0x59], R9 ;  /* 0x000059091c00a986 */ /* 0x0001e2000c10110e */
[----:B--2---:R-:W-:-:S03]  /*df60*/  FMUL R0, R220, UR20 ;  /* 0x00000014dc007c20 */ /* 0x004fc60008400000 */
[----:B------:R-:W2:Y:S01]  /*df70*/  LDL.LU R220, [R1+0x50] ;  /* 0x0000500001dc7983 */ /* 0x000ea20000300800 */
[----:B------:R-:W-:-:S03]  /*df80*/  FMUL R2, R221, UR20 ;  /* 0x00000014dd027c20 */ /* 0x000fc60008400000 */
[----:B------:R-:W2:Y:S01]  /*df90*/  LDL.LU R221, [R1+0x54] ;  /* 0x0000540001dd7983 */ /* 0x000ea20000300800 */
[----:B-1----:R-:W-:Y:S01]  /*dfa0*/  F2FP.SATFINITE.E5M2.F32.PACK_AB_MERGE_C R5, RZ, R0, RZ ;  /* 0x00000000ff05723e */ /* 0x002fe200048060ff */
[----:B------:R-:W-:Y:S02]  /*dfb0*/  FMUL R3, R223, UR20 ;  /* 0x00000014df037c20 */ /* 0x000fe40008400000 */
[----:B------:R-:W2:Y:S01]  /*dfc0*/  LDL.LU R223, [R1+0x58] ;  /* 0x0000580001df7983 */ /* 0x000ea20000300800 */
[----:B0-----:R-:W-:Y:S01]  /*dfd0*/  F2FP.SATFINITE.E5M2.F32.PACK_AB_MERGE_C R7, RZ, R2, RZ ;  /* 0x00000002ff07723e */ /* 0x001fe200048060ff */
[----:B------:R-:W-:Y:S01]  /*dfe0*/  FMUL R4, R222, UR20 ;  /* 0x00000014de047c20 */ /* 0x000fe20008400000 */
[----:B------:R-:W-:Y:S01]  /*dff0*/  F2FP.SATFINITE.E5M2.F32.PACK_AB_MERGE_C R9, RZ, R3, RZ ;  /* 0x00000003ff09723e */ /* 0x000fe200048060ff */
[----:B------:R-:W2:Y:S01]  /*e000*/  LDL.LU R222, [R1+0x5c] ;  /* 0x00005c0001de7983 */ /* 0x000ea20000300800 */
[----:B------:R-:W-:-:S03]  /*e010*/  FMUL R0, R224, UR20 ;  /* 0x00000014e0007c20 */ /* 0x000fc60008400000 */
[----:B------:R0:W-:Y:S04]  /*e020*/  @!P6 STG.E.U8 desc[UR14][R30.64+0x59], R5 ;  /* 0x000059051e00e986 */ /* 0x0001e8000c10110e */
[----:B------:R-:W2:Y:S01]  /*e030*/  LDL.LU R224, [R1+0x60] ;  /* 0x0000600001e07983 */ /* 0x000ea20000300800 */
[----:B0-----:R-:W-:Y:S01]  /*e040*/  F2FP.SATFINITE.E5M2.F32.PACK_AB_MERGE_C R5, RZ, R0, RZ ;  /* 0x00000000ff05723e */ /* 0x001fe200048060ff */
[----:B---3--:R-:W-:Y:S02]  /*e050*/  FMUL R2, R225, UR20 ;  /* 0x00000014e1027c20 */ /* 0x008fe40008400000 */
[----:B------:R-:W3:Y:S01]  /*e060*/  LDL.LU R225, [R1+0x64] ;  /* 0x0000640001e17983 */ /* 0x000ee20000300800 */
[----:B----4-:R-:W-:-:S03]  /*e070*/  FMUL R3, R227, UR20 ;  /* 0x00000014e3037c20 */ /* 0x010fc60008400000 */
[----:B------:R-:W4:Y:S01]  /*e080*/  LDL.LU R227, [R1+0x68] ;  /* 0x0000680001e37983 */ /* 0x000f220000300800 */
[----:B------:R-:W-:-:S03]  /*e090*/  FMUL R0, R226, UR20 ;  /* 0x00000014e2007c20 */ /* 0x000fc60008400000 */
[----:B------:R-:W4:Y:S01]  /*e0a0*/  LDL.LU R226, [R1+0x6c] ;  /* 0x00006c0001e27983 */ /* 0x000f220000300800 */
[C---:B------:R-:W-:Y:S02]  /*e0b0*/  ISETP.LT.OR P5, PT, R42.reuse, 0x59, !P0 ;  /* 0x000000592a00780c */ /* 0x040fe400047a1670 */
[C---:B------:R-:W-:Y:S02]  /*e0c0*/  ISETP.LT.OR P2, PT, R42.reuse, 0x62, !P1 ;  /* 0x000000622a00780c */ /* 0x040fe40004f41670 */
[C---:B------:R-:W-:Y:S02]  /*e0d0*/  ISETP.LT.OR P3, PT, R42.reuse, 0x61, !P1 ;  /* 0x000000612a00780c */ /* 0x040fe40004f61670 */
[----:B------:R-:W-:-:S07]  /*e0e0*/  ISETP.LT.OR P6, PT, R42, 0x62, !P0 ;  /* 0x000000622a00780c */ /* 0x000fce00047c1670 */
[----:B------:R-:W-:Y:S01]  /*e0f0*/  @!P5 STG.E.U8 desc[UR14][R30.64+0x58], R11 ;  /* 0x0000580b1e00d986 */ /* 0x000fe2000c10110e */
[----:B------:R-:W-:-:S03]  /*e100*/  ISETP.LT.OR P5, PT, R42, 0x61, !P0 ;  /* 0x000000612a00780c */ /* 0x000fc600047a1670 */
[----:B------:R0:W-:Y:S01]  /*e110*/  @!P2 STG.E.U8 desc[UR14][R28.64+0x61], R9 ;  /* 0x000061091c00a986 */ /* 0x0001e2000c10110e */
[----:B------:R-:W-:-:S03]  /*e120*/  ISETP.LT.OR P2, PT, R42, 0x6a, !P1 ;  /* 0x0000006a2a00780c */ /* 0x000fc60004f41670 */
[----:B------:R1:W-:Y:S01]  /*e130*/  @!P3 STG.E.U8 desc[UR14][R28.64+0x60], R7 ;  /* 0x000060071c00b986 */ /* 0x0003e2000c10110e */
[----:B------:R-:W-:Y:S02]  /*e140*/  ISETP.LT.OR P3, PT, R42, 0x69, !P1 ;  /* 0x000000692a00780c */ /* 0x000fe40004f61670 */
[----:B------:R-:W-:Y:S01]  /*e150*/  F2FP.SATFINITE.E5M2.F32.PACK_AB_MERGE_C R13, RZ, R4, RZ ;  /* 0x00000004ff0d723e */ /* 0x000fe200048060ff */
[----:B------:R1:W-:Y:S01]  /*e160*/  @!P6 STG.E.U8 desc[UR14][R30.64+0x61], R5 ;  /* 0x000061051e00e986 */ /* 0x0003e2000c10110e */
[----:B0-----:R-:W-:-:S03]  /*e170*/  F2FP.SATFINITE.E5M2.F32.PACK_AB_MERGE_C R9, RZ, R3, RZ ;  /* 0x00000003ff09723e */ /* 0x001fc600048060ff */
[----:B------:R-:W-:Y:S01]  /*e180*/  @!P5 STG.E.U8 desc[UR14][R30.64+0x60], R13 ;  /* 0x0000600d1e00d986 */ /* 0x000fe2000c10110e */
[----:B-1----:R-:W-:-:S03]  /*e190*/  F2FP.SATFINITE.E5M2.F32.PACK_AB_MERGE_C R7, RZ, R2, RZ ;  /* 0x00000002ff07723e */ /* 0x002fc600048060ff */
[----:B------:R-:W-:Y:S01]  /*e1a0*/  @!P2 STG.E.U8 desc[UR14][R28.64+0x69], R9 ;  /* 0x000069091c00a986 */ /* 0x000fe2000c10110e */
[C---:B------:R-:W-:Y:S02]  /*e1b0*/  ISETP.LT.OR P5, PT, R42.reuse, 0x69, !P0 ;  /* 0x000000692a00780c */ /* 0x040fe400047a1670 */
[C---:B------:R-:W-:Y:S01]  /*e1c0*/  ISETP.LT.OR P6, PT, R42.reuse, 0x6a, !P0 ;  /* 0x0000006a2a00780c */ /* 0x040fe200047c1670 */
[----:B------:R0:W-:Y:S01]  /*e1d0*/  @!P3 STG.E.U8 desc[UR14][R28.64+0x68], R7 ;  /* 0x000068071c00b986 */ /* 0x0001e2000c10110e */
[----:B------:R-:W-:Y:S01]  /*e1e0*/  ISETP.LT.OR P2, PT, R42, 0x72, !P1 ;  /* 0x000000722a00780c */ /* 0x000fe20004f41670 */
[----:B------:R-:W-:Y:S01]  /*e1f0*/  FMUL R2, R218, UR20 ;  /* 0x00000014da027c20 */ /* 0x000fe20008400000 */
[----:B------:R-:W-:Y:S02]  /*e200*/  ISETP.LT.OR P3, PT, R42, 0x71, !P1 ;  /* 0x000000712a00780c */ /* 0x000fe40004f61670 */
[----:B------:R-:W-:Y:S02]  /*e210*/  F2FP.SATFINITE.E5M2.F32.PACK_AB_MERGE_C R11, RZ, R0, RZ ;  /* 0x00000000ff0b723e */ /* 0x000fe400048060ff */
[----:B------:R-:W-:-:S03]  /*e220*/  F2FP.SATFINITE.E5M2.F32.PACK_AB_MERGE_C R5, RZ, R2, RZ ;  /* 0x00000002ff05723e */ /* 0x000fc600048060ff */
[----:B------:R-:W-:Y:S01]  /*e230*/  @!P5 STG.E.U8 desc[UR14][R30.64+0x68], R11 ;  /* 0x0000680b1e00d986 */ /* 0x000fe2000c10110e */
[----:B------:R-:W-:-:S03]  /*e240*/  ISETP.LT.OR P5, PT, R42, 0x71, !P0 ;  /* 0x000000712a00780c */ /* 0x000fc600047a1670 */
[----:B------:R-:W-:Y:S01]  /*e250*/  @!P6 STG.E.U8 desc[UR14][R30.64+0x69], R5 ;  /* 0x000069051e00e986 */ /* 0x000fe2000c10110e */
[----:B------:R-:W-:Y:S01]  /*e260*/  ISETP.LT.OR P6, PT, R42, 0x72, !P0 ;  /* 0x000000722a00780c */ /* 0x000fe200047c1670 */
[----:B--2---:R-:W-:Y:S01]  /*e270*/  FMUL R0, R220, UR20 ;  /* 0x00000014dc007c20 */ /* 0x004fe20008400000 */
[----:B------:R-:W-:-:S04]  /*e280*/  FMUL R3, R221, UR20 ;  /* 0x00000014dd037c20 */ /* 0x000fc80008400000 */
[----:B0-----:R-:W-:Y:S02]  /*e290*/  F2FP.SATFINITE.E5M2.F32.PACK_AB_MERGE_C R7, RZ, R0, RZ ;  /* 0x00000000ff07723e */ /* 0x001fe400048060ff */
[----:B------:R-:W-:Y:S01]  /*e2a0*/  F2FP.SATFINITE.E5M2.F32.PACK_AB_MERGE_C R9, RZ, R3, RZ ;  /* 0x00000003ff09723e */ /* 0x000fe200048060ff */
[----:B------:R-:W-:Y:S02]  /*e2b0*/  FMUL R0, R223, UR20 ;  /* 0x00000014df007c20 */ /* 0x000fe40008400000 */
[----:B------:R0:W-:Y:S01]  /*e2c0*/  @!P3 STG.E.U8 desc[UR14][R28.64+0x70], R7 ;  /* 0x000070071c00b986 */ /* 0x0001e2000c10110e */
[----:B------:R-:W-:-:S03]  /*e2d0*/  ISETP.LT.OR P3, PT, R42, 0x79, !P0 ;  /* 0x000000792a00780c */ /* 0x000fc60004761670 */
[----:B------:R1:W-:Y:S01]  /*e2e0*/  @!P2 STG.E.U8 desc[UR14][R28.64+0x71], R9 ;  /* 0x000071091c00a986 */ /* 0x0003e2000c10110e */
[C---:B------:R-:W-:Y:S02]  /*e2f0*/  ISETP.LT.OR P2, PT, R42.reuse, 0x79, !P1 ;  /* 0x000000792a00780c */ /* 0x040fe40004f41670 */
[----:B------:R-:W-:Y:S02]  /*e300*/  ISETP.LT.OR P1, PT, R42, 0x7a, !P1 ;  /* 0x0000007a2a00780c */ /* 0x000fe40004f21670 */
[----:B------:R-:W-:Y:S01]  /*e310*/  F2FP.SATFINITE.E5M2.F32.PACK_AB_MERGE_C R13, RZ, R0, RZ ;  /* 0x00000000ff0d723e */ /* 0x000fe200048060ff */
[----:B------:R-:W-:Y:S01]  /*e320*/  FMUL R0, R222, UR20 ;  /* 0x00000014de007c20 */ /* 0x000fe20008400000 */
[----:B------:R-:W-:Y:S01]  /*e330*/  ISETP.LT.OR P0, PT, R42, 0x7a, !P0 ;  /* 0x0000007a2a00780c */ /* 0x000fe20004701670 */
[----:B------:R-:W-:-:S03]  /*e340*/  FMUL R2, R224, UR20 ;  /* 0x00000014e0027c20 */ /* 0x000fc60008400000 */
[----:B0-----:R-:W-:Y:S02]  /*e350*/  F2FP.SATFINITE.E5M2.F32.PACK_AB_MERGE_C R7, RZ, R0, RZ ;  /* 0x00000000ff07723e */ /* 0x001fe400048060ff */
[----:B-1----:R-:W-:Y:S01]  /*e360*/  F2FP.SATFINITE.E5M2.F32.PACK_AB_MERGE_C R9, RZ, R2, RZ ;  /* 0x00000002ff09723e */ /* 0x002fe200048060ff */
[----:B---3--:R-:W-:Y:S01]  /*e370*/  FMUL R3, R225, UR20 ;  /* 0x00000014e1037c20 */ /* 0x008fe20008400000 */
[----:B----4-:R-:W-:Y:S01]  /*e380*/  FMUL R4, R227, UR20 ;  /* 0x00000014e3047c20 */ /* 0x010fe20008400000 */
[----:B------:R-:W-:-:S03]  /*e390*/  FMUL R5, R226, UR20 ;  /* 0x00000014e2057c20 */ /* 0x000fc60008400000 */
[----:B------:R-:W-:Y:S02]  /*e3a0*/  F2FP.SATFINITE.E5M2.F32.PACK_AB_MERGE_C R3, RZ, R3, RZ ;  /* 0x00000003ff03723e */ /* 0x000fe400048060ff */
[----:B------:R-:W-:Y:S02]  /*e3b0*/  F2FP.SATFINITE.E5M2.F32.PACK_AB_MERGE_C R11, RZ, R4, RZ ;  /* 0x00000004ff0b723e */ /* 0x000fe400048060ff */
[----:B------:R-:W-:Y:S01]  /*e3c0*/  F2FP.SATFINITE.E5M2.F32.PACK_AB_MERGE_C R5, RZ, R5, RZ ;  /* 0x00000005ff05723e */ /* 0x000fe200048060ff */
[----:B------:R0:W-:Y:S04]  /*e3d0*/  @!P5 STG.E.U8 desc[UR14][R30.64+0x70], R13 ;  /* 0x0000700d1e00d986 */ /* 0x0001e8000c10110e */
[----:B------:R0:W-:Y:S04]  /*e3e0*/  @!P6 STG.E.U8 desc[UR14][R30.64+0x71], R7 ;  /* 0x000071071e00e986 */ /* 0x0001e8000c10110e */
[----:B------:R0:W-:Y:S04]  /*e3f0*/  @!P2 STG.E.U8 desc[UR14][R28.64+0x78], R9 ;  /* 0x000078091c00a986 */ /* 0x0001e8000c10110e */
[----:B------:R0:W-:Y:S04]  /*e400*/  @!P1 STG.E.U8 desc[UR14][R28.64+0x79], R3 ;  /* 0x000079031c009986 */ /* 0x0001e8000c10110e */
[----:B------:R0:W-:Y:S04]  /*e410*/  @!P3 STG.E.U8 desc[UR14][R30.64+0x78], R11 ;  /* 0x0000780b1e00b986 */ /* 0x0001e8000c10110e */
[----:B------:R0:W-:Y:S02]  /*e420*/  @!P0 STG.E.U8 desc[UR14][R30.64+0x79], R5 ;  /* 0x000079051e008986 */ /* 0x0001e4000c10110e */
.L_x_289:
[----:B------:R-:W-:Y:S05]  /*e430*/  BSYNC B0 ;  /* 0x0000000000007941 */ /* 0x000fea0003800000 */
.L_x_31:
[----:B0----5:R-:W2:Y:S04]  /*e440*/  LDL.LU R3, [R1+0x70] ;  /* 0x0000700001037983 */ /* 0x021ea80000300800 */
[----:B------:R-:W2:Y:S01]  /*e450*/  LDL.LU R2, [R1+0x74] ;  /* 0x0000740001027983 */ /* 0x000ea20000300800 */
[----:B------:R-:W-:Y:S01]  /*e460*/  ULDC UR6, c[0x0][0xc] ;  /* 0x0000030000067ab9 */ /* 0x000fe20000000800 */
[----:B------:R-:W-:Y:S01]  /*e470*/  ULDC UR7, c[0x0][0x10] ;  /* 0x0000040000077ab9 */ /* 0x000fe20000000800 */
[----:B------:R-:W2:Y:S01]  /*e480*/  LDC R5, c[0x0][0x14] ;  /* 0x00000500ff057b82 */ /* 0x000ea20000000800 */
[----:B------:R-:W-:Y:S01]  /*e490*/  UIMAD.WIDE.U32 UR6, UR6, UR7, URZ ;  /* 0x00000007060672a5 */ /* 0x000fe2000f8e003f */
[----:B------:R-:W-:Y:S01]  /*e4a0*/  PRMT R0, RZ, 0x7610, R0 ;  /* 0x00007610ff007816 */ /* 0x000fe20000000000 */
[----:B------:R-:W-:-:S04]  /*e4b0*/  UMOV UR12, 0xffffffff ;  /* 0xffffffff000c7882 */ /* 0x000fc80000000000 */
[----:B--2---:R-:W-:-:S04]  /*e4c0*/  IMAD.WIDE.U32 R2, R5, UR6, R2 ;  /* 0x0000000605027c25 */ /* 0x004fc8000f8e0002 */
[----:B------:R-:W-:Y:S01]  /*e4d0*/  IMAD R5, R5, UR7, RZ ;  /* 0x0000000705057c24 */ /* 0x000fe2000f8e02ff */
[----:B------:R-:W-:Y:S01]  /*e4e0*/  ULDC.64 UR6, c[0x0][0x650] ;  /* 0x0001940000067ab9 */ /* 0x000fe20000000a00 */
[----:B------:R-:W-:Y:S01]  /*e4f0*/  IMAD.MOV.U32 R19, RZ, RZ, R2 ;  /* 0x000000ffff137224 */ /* 0x000fe200078e0002 */
[----:B------:R-:W-:Y:S01]  /*e500*/  ISETP.GE.U32.AND P0, PT, R2, UR6, PT ;  /* 0x0000000602007c0c */ /* 0x000fe2000bf06070 */
[----:B------:R-:W-:Y:S02]  /*e510*/  IMAD.IADD R22, R3, 0x1, R5 ;  /* 0x0000000103167824 */ /* 0x000fe400078e0205 */
[----:B------:R-:W-:-:S03]  /*e520*/  IMAD.MOV.U32 R2, RZ, RZ, -0x1 ;  /* 0xffffffffff027424 */ /* 0x000fc600078e00ff */
[----:B------:R0:W-:Y:S01]  /*e530*/  STL [R1+0x70], R22 ;  /* 0x0000701601007387 */ /* 0x0001e20000100800 */
[----:B------:R-:W-:-:S03]  /*e540*/  ISETP.GE.U32.AND.EX P0, PT, R22, UR7, PT, P0 ;  /* 0x0000000716007c0c */ /* 0x000fc6000bf06100 */
[----:B------:R0:W-:Y:S04]  /*e550*/  STL [R1+0x74], R19 ;  /* 0x0000741301007387 */ /* 0x0001e80000100800 */
[----:B------:R0:W-:Y:S06]  /*e560*/  STL [R1+0x78], R2 ;  /* 0x0000780201007387 */ /* 0x0001ec0000100800 */
[----:B------:R-:W-:Y:S05]  /*e570*/  @P0 BRA `(.L_x_290) ;  /* 0x00000004006c0947 */ /* 0x000fea0003800000 */
[----:B------:R-:W2:Y:S01]  /*e580*/  S2R R14, SR_CTAID.X ;  /* 0x00000000000e7919 */ /* 0x000ea20000002500 */
[----:B------:R-:W5:Y:S01]  /*e590*/  LDC.64 R8, c[0x0][0x628] ;  /* 0x00018a00ff087b82 */ /* 0x000f620000000a00 */
[----:B------:R-:W-:Y:S01]  /*e5a0*/  ULDC UR6, c[0x0][0x150] ;  /* 0x0000540000067ab9 */ /* 0x000fe20000000800 */
[----:B------:R-:W-:Y:S01]  /*e5b0*/  IMAD.MOV.U32 R6, RZ, RZ, R19 ;  /* 0x000000ffff067224 */ /* 0x000fe200078e0013 */
[----:B------:R-:W0:Y:S01]  /*e5c0*/  S2R R16, SR_CTAID.Y ;  /* 0x0000000000107919 */ /* 0x000e220000002600 */
[----:B------:R-:W-:-:S04]  /*e5d0*/  IMAD.MOV.U32 R7, RZ, RZ, R22 ;  /* 0x000000ffff077224 */ /* 0x000fc800078e0016 */
[----:B------:R-:W0:Y:S08]  /*e5e0*/  LDC R17, c[0x0][0x144] ;  /* 0x00005100ff117b82 */ /* 0x000e300000000800 */
[----:B------:R-:W0:Y:S08]  /*e5f0*/  LDC R10, c[0x0][0x630] ;  /* 0x00018c00ff0a7b82 */ /* 0x000e300000000800 */
[----:B------:R-:W0:Y:S01]  /*e600*/  LDC.64 R12, c[0x0][0x620] ;  /* 0x00018800ff0c7b82 */ /* 0x000e220000000a00 */
[----:B-----5:R-:W-:-:S04]  /*e610*/  ISETP.NE.U32.AND P0, PT, R8, RZ, PT ;  /* 0x000000ff0800720c */ /* 0x020fc80003f05070 */
[----:B------:R-:W-:Y:S02]  /*e620*/  ISETP.NE.AND.EX P0, PT, R9, RZ, PT, P0 ;  /* 0x000000ff0900720c */ /* 0x000fe40003f05300 */
[----:B--2---:R-:W-:-:S05]  /*e630*/  I2FP.F32.U32 R0, R14 ;  /* 0x0000000e00007245 */ /* 0x004fca0000201000 */
[----:B------:R-:W-:-:S04]  /*e640*/  FMUL R0, R0, UR6 ;  /* 0x0000000600007c20 */ /* 0x000fc80008400000 */
[----:B------:R2:W0:Y:S02]  /*e650*/  F2I.U32.TRUNC.NTZ R15, R0 ;  /* 0x00000000000f7305 */ /* 0x000424000020f000 */
[----:B------:R-:W-:Y:S05]  /*e660*/  @!P0 BRA `(.L_x_291) ;  /* 0x0000000000288947 */ /* 0x000fea0003800000 */
[----:B--2---:R-:W2:Y:S02]  /*e670*/  LDC R0, c[0x0][0x634] ;  /* 0x00018d00ff007b82 */ /* 0x004ea40000000800 */
[----:B--2---:R-:W-:-:S05]  /*e680*/  IADD3 R7, P0, R19, R0, RZ ;  /* 0x0000000013077210 */ /* 0x004fca0007f1e0ff */
[----:B------:R-:W-:-:S04]  /*e690*/  IMAD.X R11, RZ, RZ, R22, P0 ;  /* 0x000000ffff0b7224 */ /* 0x000fc800000e0616 */
[----:B0-----:R-:W-:-:S04]  /*e6a0*/  IMAD.WIDE.U32 R2, R11, R8, RZ ;  /* 0x000000080b027225 */ /* 0x001fc800078e00ff */
[----:B------:R-:W-:-:S04]  /*e6b0*/  IMAD.WIDE.U32 R4, P0, R7, R9, R2 ;  /* 0x0000000907047225 */ /* 0x000fc80007800002 */
[----:B------:R-:W-:-:S04]  /*e6c0*/  IMAD.WIDE.U32 R2, R7, R8, RZ ;  /* 0x0000000807027225 */ /* 0x000fc800078e00ff */
[----:B------:R-:W-:Y:S01]  /*e6d0*/  IMAD.X R7, RZ, RZ, RZ, P0 ;  /* 0x000000ffff077224 */ /* 0x000fe200000e06ff */
[----:B------:R-:W-:Y:S01]  /*e6e0*/  IADD3 RZ, P0, R3, R4, RZ ;  /* 0x0000000403ff7210 */ /* 0x000fe20007f1e0ff */
[----:B------:R-:W-:-:S04]  /*e6f0*/  IMAD.MOV.U32 R6, RZ, RZ, R5 ;  /* 0x000000ffff067224 */ /* 0x000fc800078e0005 */
[----:B------:R-:W-:-:S08]  /*e700*/  IMAD.WIDE.U32.X R6, R11, R9, R6, P0 ;  /* 0x000000090b067225 */ /* 0x000fd000000e0406 */
.L_x_291:
[-CC-:B0-----:R-:W-:Y:S01]  /*e710*/  SHF.R.U64 R24, R6, R10.reuse, R7.reuse ;  /* 0x0000000a06187219 */ /* 0x181fe20000001207 */
[----:B------:R-:W0:Y:S01]  /*e720*/  LDC.64 R20, c[0x0][0x640] ;  /* 0x00019000ff147b82 */ /* 0x000e220000000a00 */
[----:B--2---:R-:W-:Y:S01]  /*e730*/  SHF.R.U32.HI R0, RZ, R10, R7 ;  /* 0x0000000aff007219 */ /* 0x004fe20000011607 */
[----:B------:R-:W-:Y:S01]  /*e740*/  IMAD.MOV.U32 R2, RZ, RZ, R19 ;  /* 0x000000ffff027224 */ /* 0x000fe200078e0013 */
[----:B------:R-:W-:Y:S01]  /*e750*/  IADD3 R5, P0, RZ, -R24, RZ ;  /* 0x80000018ff057210 */ /* 0x000fe20007f1e0ff */
[----:B------:R-:W-:Y:S01]  /*e760*/  IMAD.MOV R15, RZ, RZ, -R15 ;  /* 0x000000ffff0f7224 */ /* 0x000fe200078e0a0f */
[----:B------:R-:W-:Y:S01]  /*e770*/  ULDC UR6, c[0x0][0x154] ;  /* 0x0000550000067ab9 */ /* 0x000fe20000000800 */
[----:B------:R-:W-:Y:S02]  /*e780*/  IMAD.MOV.U32 R7, RZ, RZ, 0x1 ;  /* 0x00000001ff077424 */ /* 0x000fe400078e00ff */
[----:B------:R-:W2:Y:S01]  /*e790*/  LDC R4, c[0x0][0x618] ;  /* 0x00018600ff047b82 */ /* 0x000ea20000000800 */
[----:B------:R-:W-:-:S02]  /*e7a0*/  IMAD.X R3, RZ, RZ, ~R0, P0 ;  /* 0x000000ffff037224 */ /* 0x000fc400000e0e00 */
[----:B------:R-:W-:Y:S02]  /*e7b0*/  IMAD R15, R17, R15, R14 ;  /* 0x0000000f110f7224 */ /* 0x000fe400078e020e */
[-C--:B------:R-:W-:Y:S02]  /*e7c0*/  IMAD R0, R3, R12.reuse, RZ ;  /* 0x0000000c03007224 */ /* 0x080fe400078e02ff */
[----:B------:R-:W-:Y:S01]  /*e7d0*/  IMAD.MOV.U32 R3, RZ, RZ, R22 ;  /* 0x000000ffff037224 */ /* 0x000fe200078e0016 */
[----:B------:R-:W5:Y:S01]  /*e7e0*/  LDC R6, c[0x0][0x608] ;  /* 0x00018200ff067b82 */ /* 0x000f620000000800 */
[----:B------:R-:W-:-:S04]  /*e7f0*/  IMAD.WIDE.U32 R2, R5, R12, R2 ;  /* 0x0000000c05027225 */ /* 0x000fc800078e0002 */
[----:B------:R-:W-:-:S03]  /*e800*/  IMAD R5, R5, R13, R0 ;  /* 0x0000000d05057224 */ /* 0x000fc600078e0200 */
[----:B------:R-:W1:Y:S01]  /*e810*/  LDC R18, c[0x0][0x658] ;  /* 0x00019600ff127b82 */ /* 0x000e620000000800 */
[----:B------:R-:W-:Y:S01]  /*e820*/  I2FP.F32.U32 R0, R16 ;  /* 0x0000001000007245 */ /* 0x000fe20000201000 */
[----:B------:R-:W-:Y:S01]  /*e830*/  IMAD.IADD R3, R3, 0x1, R5 ;  /* 0x0000000103037824 */ /* 0x000fe200078e0205 */
[----:B0-----:R-:W-:Y:S01]  /*e840*/  ISETP.NE.U32.AND P0, PT, R20, RZ, PT ;  /* 0x000000ff1400720c */ /* 0x001fe20003f05070 */
[----:B------:R-:W-:Y:S02]  /*e850*/  IMAD.MOV.U32 R5, RZ, RZ, -0x1 ;  /* 0xffffffffff057424 */ /* 0x000fe400078e00ff */
[----:B------:R-:W-:Y:S02]  /*e860*/  FMUL R0, R0, UR6 ;  /* 0x0000000600007c20 */ /* 0x000fe40008400000 */
[----:B------:R-:W0:Y:S01]  /*e870*/  LDC R13, c[0x0][0x148] ;  /* 0x00005200ff0d7b82 */ /* 0x000e220000000800 */
[----:B--2---:R-:W-:Y:S01]  /*e880*/  SHF.R.U64 R10, R2, R4, R3 ;  /* 0x00000004020a7219 */ /* 0x004fe20000001203 */
[----:B------:R2:W0:Y:S01]  /*e890*/  F2I.U32.TRUNC.NTZ R12, R0 ;  /* 0x00000000000c7305 */ /* 0x000422000020f000 */
[----:B------:R-:W-:-:S02]  /*e8a0*/  ISETP.NE.AND.EX P0, PT, R21, RZ, PT, P0 ;  /* 0x000000ff1500720c */ /* 0x000fc40003f05300 */
[----:B------:R-:W-:-:S03]  /*e8b0*/  SHF.R.U32.HI R3, RZ, R4, R3 ;  /* 0x00000004ff037219 */ /* 0x000fc60000011603 */
[----:B------:R-:W0:Y:S01]  /*e8c0*/  LDC R14, c[0x0][0x600] ;  /* 0x00018000ff0e7b82 */ /* 0x000e220000000800 */
[-CC-:B-----5:R-:W-:Y:S02]  /*e8d0*/  SHF.R.U64 R8, R10, R6.reuse, R3.reuse ;  /* 0x000000060a087219 */ /* 0x1a0fe40000001203 */
[----:B------:R-:W-:-:S05]  /*e8e0*/  SHF.R.U32.HI R3, RZ, R6, R3 ;  /* 0x00000006ff037219 */ /* 0x000fca0000011603 */
[----:B------:R-:W0:Y:S01]  /*e8f0*/  LDC R19, c[0x0][0x648] ;  /* 0x00019200ff137b82 */ /* 0x000e220000000800 */
[-CC-:B-1----:R-:W-:Y:S02]  /*e900*/  SHF.R.U64 R11, R8, R18.reuse, R3.reuse ;  /* 0x00000012080b7219 */ /* 0x182fe40000001203 */
[-C--:B------:R-:W-:Y:S02]  /*e910*/  SHF.L.U32 R5, R5, R18.reuse, RZ ;  /* 0x0000001205057219 */ /* 0x080fe400000006ff */
[-C--:B------:R-:W-:Y:S01]  /*e920*/  SHF.R.U32.HI R3, RZ, R18.reuse, R3 ;  /* 0x00000012ff037219 */ /* 0x080fe20000011603 */
[----:B------:R-:W-:Y:S01]  /*e930*/  IMAD.MOV.U32 R2, RZ, RZ, R11 ;  /* 0x000000ffff027224 */ /* 0x000fe200078e000b */
[----:B------:R-:W-:Y:S01]  /*e940*/  SHF.L.U32 R40, R7, R18, RZ ;  /* 0x0000001207287219 */ /* 0x000fe200000006ff */
[----:B------:R-:W1:Y:S01]  /*e950*/  LDC R22, c[0x0][0x638] ;  /* 0x00018e00ff167b82 */ /* 0x000e620000000800 */
[----:B------:R-:W-:-:S07]  /*e960*/  LOP3.LUT R17, RZ, R5, RZ, 0x33, !PT ;  /* 0x00000005ff117212 */ /* 0x000fce00078e33ff */
[----:B------:R-:W0:Y:S01]  /*e970*/  LDC R23, c[0x0][0x610] ;  /* 0x00018400ff177b82 */ /* 0x000e220000000800 */
[----:B--2---:R-:W-:Y:S05]  /*e980*/  @!P0 BRA `(.L_x_292) ;  /* 0x0000000000288947 */ /* 0x004fea0003800000 */
[----:B------:R-:W2:Y:S02]  /*e990*/  LDC R0, c[0x0][0x64c] ;  /* 0x00019300ff007b82 */ /* 0x000ea40000000800 */
[----:B--2---:R-:W-:-:S05]  /*e9a0*/  IADD3 R7, P0, R11, R0, RZ ;  /* 0x000000000b077210 */ /* 0x004fca0007f1e0ff */
        /* <DEDUP_REMOVED lines=8> */
.L_x_292:
[----:B0-----:R-:W-:Y:S01]  /*ea30*/  SHF.R.U64 R0, R2, R19, R3 ;  /* 0x0000001302007219 */ /* 0x001fe20000001203 */
[----:B------:R-:W-:Y:S01]  /*ea40*/  VIADD R3, R14, 0xffffffff ;  /* 0xffffffff0e037836 */ /* 0x000fe20000000000 */
[----:B------:R-:W-:Y:S01]  /*ea50*/  LOP3.LUT R5, R8, R17, RZ, 0xc0, !PT ;  /* 0x0000001108057212 */ /* 0x000fe200078ec0ff */
[----:B------:R-:W-:Y:S01]  /*ea60*/  IMAD.MOV R12, RZ, RZ, -R12 ;  /* 0x000000ffff0c7224 */ /* 0x000fe200078e0a0c */
[----:B------:R-:W-:Y:S01]  /*ea70*/  R2UR UR12, R24 ;  /* 0x00000000180c72ca */ /* 0x000fe200000e0000 */
[----:B------:R-:W-:Y:S01]  /*ea80*/  IMAD.MOV R2, RZ, RZ, -R0 ;  /* 0x000000ffff027224 */ /* 0x000fe200078e0a00 */
[----:B------:R-:W-:Y:S01]  /*ea90*/  LOP3.LUT R3, R10, R3, RZ, 0xc0, !PT ;  /* 0x000000030a037212 */ /* 0x000fe200078ec0ff */
[----:B------:R-:W-:Y:S02]  /*eaa0*/  IMAD R40, R40, R0, R5 ;  /* 0x0000000028287224 */ /* 0x000fe400078e0205 */
[----:B------:R-:W-:Y:S02]  /*eab0*/  @P4 IMAD R15, R13, R12, R16 ;  /* 0x0000000c0d0f4224 */ /* 0x000fe400078e0210 */
[----:B-1----:R-:W-:-:S02]  /*eac0*/  IMAD R0, R2, R22, R11 ;  /* 0x0000001602007224 */ /* 0x002fc400078e020b */
[----:B------:R-:W-:Y:S02]  /*ead0*/  IMAD R40, R40, R23, R15 ;  /* 0x0000001728287224 */ /* 0x000fe400078e020f */
[----:B------:R-:W-:Y:S02]  /*eae0*/  IMAD R3, R0, R14, R3 ;  /* 0x0000000e00037224 */ /* 0x000fe400078e0203 */
[----:B------:R-:W-:-:S03]  /*eaf0*/  IMAD.MOV.U32 R0, RZ, RZ, 0x1 ;  /* 0x00000001ff007424 */ /* 0x000fc600078e00ff */
[----:B------:R-:W-:Y:S02]  /*eb00*/  SEL R2, R3, R40, !P4 ;  /* 0x0000002803027207 */ /* 0x000fe40006000000 */
[----:B------:R-:W-:-:S03]  /*eb10*/  SEL R40, R40, R3, !P4 ;  /* 0x0000000328287207 */ /* 0x000fc60006000000 */
[----:B------:R2:W-:Y:S04]  /*eb20*/  STL [R1+0x78], R2 ;  /* 0x0000780201007387 */ /* 0x0005e80000100800 */
.L_x_290:
[----:B------:R-:W-:Y:S01]  /*eb30*/  UIADD3 UR5, UR9, UR5, URZ ;  /* 0x0000000509057290 */ /* 0x000fe2000fffe03f */
[----:B------:R0:W-:Y:S01]  /*eb40*/  STL [R1+0x7c], R40 ;  /* 0x00007c2801007387 */ /* 0x0001e20000100800 */
[----:B------:R-:W-:Y:S02]  /*eb50*/  LOP3.LUT P0, RZ, R0, 0xff, RZ, 0xc0, !PT ;  /* 0x000000ff00ff7812 */ /* 0x000fe4000780c0ff */
[----:B------:R-:W-:Y:S02]  /*eb60*/  USHF.R.U32.HI UR6, URZ, 0x2, UR5 ;  /* 0x000000023f067899 */ /* 0x000fe40008011605 */
[----:B------:R-:W-:Y:S02]  /*eb70*/  UISETP.GT.U32.AND UP0, UPT, UR5, 0x3, UPT ;  /* 0x000000030500788c */ /* 0x000fe4000bf04070 */
[----:B------:R-:W-:Y:S02]  /*eb80*/  ULOP3.LUT UR6, UR6, 0x1, URZ, 0xc0, !UPT ;  /* 0x0000000106067892 */ /* 0x000fe4000f8ec03f */
[----:B------:R-:W-:-:S02]  /*eb90*/  UISETP.LT.U32.AND UP0, UPT, UR9, 0x4, UP0 ;  /* 0x000000040900788c */ /* 0x000fc40008701070 */
[----:B------:R-:W-:Y:S02]  /*eba0*/  UISETP.NE.U32.AND UP1, UPT, UR6, 0x1, UPT ;  /* 0x000000010600788c */ /* 0x000fe4000bf25070 */
[----:B------:R-:W-:Y:S02]  /*ebb0*/  USEL UR7, URZ, 0x1, !UP0 ;  /* 0x000000013f077887 */ /* 0x000fe4000c000000 */
[----:B------:R-:W-:Y:S02]  /*ebc0*/  UISETP.GT.U32.AND UP1, UPT, UR9, 0x3, !UP1 ;  /* 0x000000030900788c */ /* 0x000fe4000cf24070 */
[----:B------:R-:W-:Y:S02]  /*ebd0*/  ULOP3.LUT UR5, UR5, 0x3, URZ, 0xc0, !UPT ;  /* 0x0000000305057892 */ /* 0x000fe4000f8ec03f */
[----:B------:R-:W-:-:S04]  /*ebe0*/  USEL UR6, URZ, 0x1, !UP1 ;  /* 0x000000013f067887 */ /* 0x000fc8000c800000 */
[----:B------:R-:W-:Y:S01]  /*ebf0*/  ULOP3.LUT UR4, UR6, UR4, UR7, 0x96, !UPT ;  /* 0x0000000406047292 */ /* 0x000fe2000f8e9607 */
[----:B0-----:R-:W-:Y:S11]  /*ec00*/  @P0 BRA `(.L_x_293) ;  /* 0xffffff2400040947 */ /* 0x001ff6000383ffff */
[----:B------:R-:W-:Y:S05]  /*ec10*/  EXIT ;  /* 0x000000000000794d */ /* 0x000fea0003800000 */
.L_x_3:
[----:B------:R-:W2:Y:S01]  /*ec20*/  LDL R16, [R1+0x74] ;  /* 0x0000740001107983 */ /* 0x000ea20000100800 */
[----:B------:R-:W-:-:S03]  /*ec30*/  ULDC.64 UR4, c[0x0][0x650] ;  /* 0x0001940000047ab9 */ /* 0x000fc60000000a00 */
[----:B------:R-:W3:Y:S01]  /*ec40*/  LDL R17, [R1+0x70] ;  /* 0x0000700001117983 */ /* 0x000ee20000100800 */
[----:B------:R-:W-:Y:S01]  /*ec50*/  PRMT R4, RZ, 0x7610, R4 ;  /* 0x00007610ff047816 */ /* 0x000fe20000000004 */
[----:B------:R-:W-:Y:S02]  /*ec60*/  IMAD.MOV.U32 R5, RZ, RZ, -0x1 ;  /* 0xffffffffff057424 */ /* 0x000fe400078e00ff */
[----:B------:R-:W-:Y:S02]  /*ec70*/  IMAD.MOV.U32 R6, RZ, RZ, -0x1 ;  /* 0xffffffffff067424 */ /* 0x000fe400078e00ff */
[----:B------:R-:W-:Y:S01]  /*ec80*/  IMAD.MOV.U32 R11, RZ, RZ, -0x1 ;  /* 0xffffffffff0b7424 */ /* 0x000fe200078e00ff */
[----:B--2---:R-:W-:-:S04]  /*ec90*/  ISETP.GE.U32.AND P0, PT, R16, UR4, PT ;  /* 0x0000000410007c0c */ /* 0x004fc8000bf06070 */
[----:B---3--:R-:W-:-:S13]  /*eca0*/  ISETP.GE.U32.AND.EX P0, PT, R17, UR5, PT, P0 ;  /* 0x0000000511007c0c */ /* 0x008fda000bf06100 */
[----:B------:R-:W-:Y:S05]  /*ecb0*/  @P0 BRA `(.L_x_294) ;  /* 0x00000004005c0947 */ /* 0x000fea0003800000 */
        /* <DEDUP_REMOVED lines=18> */
.L_x_295:
[-CC-:B------:R-:W-:Y:S01]  /*ede0*/  SHF.R.U64 R11, R8, R12.reuse, R9.reuse ;  /* 0x0000000c080b7219 */ /* 0x180fe20000001209 */
[----:B------:R-:W0:Y:S01]  /*edf0*/  LDC.64 R20, c[0x0][0x640] ;  /* 0x00019000ff147b82 */ /* 0x000e220000000a00 */
[----:B------:R-:W-:Y:S01]  /*ee00*/  SHF.R.U32.HI R3, RZ, R12, R9 ;  /* 0x0000000cff037219 */ /* 0x000fe20000011609 */
[----:B------:R-:W-:Y:S01]  /*ee10*/  ULDC UR4, c[0x0][0x150] ;  /* 0x0000540000047ab9 */ /* 0x000fe20000000800 */
[----:B------:R-:W-:Y:S01]  /*ee20*/  IADD3 R7, P0, RZ, -R11, RZ ;  /* 0x8000000bff077210 */ /* 0x000fe20007f1e0ff */
[----:B------:R-:W-:Y:S01]  /*ee30*/  IMAD.MOV.U32 R4, RZ, RZ, R16 ;  /* 0x000000ffff047224 */ /* 0x000fe200078e0010 */
[----:B------:R-:W-:Y:S01]  /*ee40*/  I2FP.F32.U32 R6, R2 ;  /* 0x0000000200067245 */ /* 0x000fe20000201000 */
[----:B------:R-:W-:Y:S02]  /*ee50*/  IMAD.MOV.U32 R5, RZ, RZ, R17 ;  /* 0x000000ffff057224 */ /* 0x000fe400078e0011 */
[----:B------:R-:W1:Y:S01]  /*ee60*/  LDC R10, c[0x0][0x618] ;  /* 0x00018600ff0a7b82 */ /* 0x000e620000000800 */
[----:B------:R-:W-:-:S02]  /*ee70*/  IMAD.X R3, RZ, RZ, ~R3, P0 ;  /* 0x000000ffff037224 */ /* 0x000fc400000e0e03 */
[----:B------:R-:W-:Y:S01]  /*ee80*/  FMUL R9, R6, UR4 ;  /* 0x0000000406097c20 */ /* 0x000fe20008400000 */
[----:B------:R-:W-:Y:S01]  /*ee90*/  IMAD.WIDE.U32 R4, R7, R14, R4 ;  /* 0x0000000e07047225 */ /* 0x000fe200078e0004 */
[----:B------:R-:W-:-:S03]  /*eea0*/  ULDC UR4, c[0x0][0x154] ;  /* 0x0000550000047ab9 */ /* 0x000fc60000000800 */
[----:B------:R-:W-:Y:S01]  /*eeb0*/  IMAD R6, R3, R14, RZ ;  /* 0x0000000e03067224 */ /* 0x000fe200078e02ff */
[----:B------:R-:W2:Y:S01]  /*eec0*/  LDC R13, c[0x0][0x144] ;  /* 0x00005100ff0d7b82 */ /* 0x000ea20000000800 */
[----:B------:R-:W3:Y:S02]  /*eed0*/  F2I.U32.TRUNC.NTZ R9, R9 ;  /* 0x0000000900097305 */ /* 0x000ee4000020f000 */
[----:B------:R-:W-:Y:S02]  /*eee0*/  IMAD R3, R7, R15, R6 ;  /* 0x0000000f07037224 */ /* 0x000fe400078e0206 */
[----:B------:R-:W-:Y:S02]  /*eef0*/  IMAD.MOV.U32 R6, RZ, RZ, -0x1 ;  /* 0xffffffffff067424 */ /* 0x000fe400078e00ff */
[----:B------:R-:W-:Y:S01]  /*ef00*/  IMAD.IADD R3, R5, 0x1, R3 ;  /* 0x0000000105037824 */ /* 0x000fe200078e0203 */
[----:B------:R-:W4:Y:S01]  /*ef10*/  LDC R12, c[0x0][0x608] ;  /* 0x00018200ff0c7b82 */ /* 0x000f220000000800 */
[----:B------:R-:W-:-:S02]  /*ef20*/  I2FP.F32.U32 R5, R0 ;  /* 0x0000000000057245 */ /* 0x000fc40000201000 */
[----:B0-----:R-:W-:-:S03]  /*ef30*/  ISETP.NE.U32.AND P0, PT, R20, RZ, PT ;  /* 0x000000ff1400720c */ /* 0x001fc60003f05070 */
[----:B------:R-:W-:Y:S01]  /*ef40*/  FMUL R5, R5, UR4 ;  /* 0x0000000405057c20 */ /* 0x000fe20008400000 */
[----:B------:R-:W-:Y:S01]  /*ef50*/  ISETP.NE.AND.EX P0, PT, R21, RZ, PT, P0 ;  /* 0x000000ff1500720c */ /* 0x000fe20003f05300 */
[----:B------:R-:W0:Y:S01]  /*ef60*/  LDC R7, c[0x0][0x658] ;  /* 0x00019600ff077b82 */ /* 0x000e220000000800 */
[-C--:B-1----:R-:W-:Y:S01]  /*ef70*/  SHF.R.U64 R8, R4, R10.reuse, R3 ;  /* 0x0000000a04087219 */ /* 0x082fe20000001203 */
[----:B---3--:R-:W-:Y:S01]  /*ef80*/  IMAD.MOV R4, RZ, RZ, -R9 ;  /* 0x000000ffff047224 */ /* 0x008fe200078e0a09 */
[----:B------:R-:W-:Y:S02]  /*ef90*/  SHF.R.U32.HI R3, RZ, R10, R3 ;  /* 0x0000000aff037219 */ /* 0x000fe40000011603 */
[----:B------:R1:W3:Y:S03]  /*efa0*/  F2I.U32.TRUNC.NTZ R10, R5 ;  /* 0x00000005000a7305 */ /* 0x0002e6000020f000 */
[----:B------:R-:W1:Y:S01]  /*efb0*/  LDC R17, c[0x0][0x148] ;  /* 0x00005200ff117b82 */ /* 0x000e620000000800 */
[----:B--2---:R-:W-:-:S02]  /*efc0*/  IMAD R19, R13, R4, R2 ;  /* 0x000000040d137224 */ /* 0x004fc400078e0202 */
[----:B------:R-:W-:-:S05]  /*efd0*/  IMAD.MOV.U32 R4, RZ, RZ, 0x1 ;  /* 0x00000001ff047424 */ /* 0x000fca00078e00ff */
[----:B------:R-:W2:Y:S01]  /*efe0*/  LDC R14, c[0x0][0x600] ;  /* 0x00018000ff0e7b82 */ /* 0x000ea20000000800 */
[-CC-:B----4-:R-:W-:Y:S02]  /*eff0*/  SHF.R.U64 R13, R8, R12.reuse, R3.reuse ;  /* 0x0000000c080d7219 */ /* 0x190fe40000001203 */
[----:B------:R-:W-:-:S05]  /*f000*/  SHF.R.U32.HI R2, RZ, R12, R3 ;  /* 0x0000000cff027219 */ /* 0x000fca0000011603 */
[----:B------:R-:W4:Y:S01]  /*f010*/  LDC R16, c[0x0][0x648] ;  /* 0x00019200ff107b82 */ /* 0x000f220000000800 */
[-CC-:B0-----:R-:W-:Y:S02]  /*f020*/  SHF.R.U64 R15, R13, R7.reuse, R2.reuse ;  /* 0x000000070d0f7219 */ /* 0x181fe40000001202 */
[-C--:B------:R-:W-:Y:S02]  /*f030*/  SHF.L.U32 R6, R6, R7.reuse, RZ ;  /* 0x0000000706067219 */ /* 0x080fe400000006ff */
[-C--:B------:R-:W-:Y:S01]  /*f040*/  SHF.R.U32.HI R3, RZ, R7.reuse, R2 ;  /* 0x00000007ff037219 */ /* 0x080fe20000011602 */
[----:B------:R-:W-:Y:S01]  /*f050*/  IMAD.MOV.U32 R2, RZ, RZ, R15 ;  /* 0x000000ffff027224 */ /* 0x000fe200078e000f */
[----:B------:R-:W-:Y:S01]  /*f060*/  SHF.L.U32 R12, R4, R7, RZ ;  /* 0x00000007040c7219 */ /* 0x000fe200000006ff */
[----:B------:R-:W0:Y:S01]  /*f070*/  LDC R18, c[0x0][0x638] ;  /* 0x00018e00ff127b82 */ /* 0x000e220000000800 */
[----:B------:R-:W-:-:S07]  /*f080*/  LOP3.LUT R22, RZ, R6, RZ, 0x33, !PT ;  /* 0x00000006ff167212 */ /* 0x000fce00078e33ff */
        /* <DEDUP_REMOVED lines=12> */
.L_x_296:
[----:B----4-:R-:W-:Y:S01]  /*f150*/  SHF.R.U64 R3, R2, R16, R3 ;  /* 0x0000001002037219 */ /* 0x010fe20000001203 */
[----:B--2---:R-:W-:Y:S01]  /*f160*/  VIADD R5, R14, 0xffffffff ;  /* 0xffffffff0e057836 */ /* 0x004fe20000000000 */
[----:B------:R-:W-:Y:S01]  /*f170*/  LOP3.LUT R2, R13, R22, RZ, 0xc0, !PT ;  /* 0x000000160d027212 */ /* 0x000fe200078ec0ff */
[----:B------:R-:W-:Y:S02]  /*f180*/  IMAD.MOV R10, RZ, RZ, -R10 ;  /* 0x000000ffff0a7224 */ /* 0x000fe400078e0a0a */
[----:B------:R-:W-:Y:S02]  /*f190*/  IMAD.MOV R4, RZ, RZ, -R3 ;  /* 0x000000ffff047224 */ /* 0x000fe400078e0a03 */
[----:B------:R-:W-:Y:S01]  /*f1a0*/  IMAD R2, R12, R3, R2 ;  /* 0x000000030c027224 */ /* 0x000fe200078e0202 */
[----:B------:R-:W-:Y:S01]  /*f1b0*/  LOP3.LUT R3, R8, R5, RZ, 0xc0, !PT ;  /* 0x0000000508037212 */ /* 0x000fe200078ec0ff */
[----:B------:R-:W-:Y:S02]  /*f1c0*/  @P4 IMAD R19, R17, R10, R0 ;  /* 0x0000000a11134224 */ /* 0x000fe400078e0200 */
[----:B0-----:R-:W-:-:S02]  /*f1d0*/  IMAD R0, R4, R18, R15 ;  /* 0x0000001204007224 */ /* 0x001fc400078e020f */
[----:B------:R-:W-:Y:S02]  /*f1e0*/  IMAD R5, R2, R23, R19 ;  /* 0x0000001702057224 */ /* 0x000fe400078e0213 */
[----:B------:R-:W-:Y:S02]  /*f1f0*/  IMAD R0, R0, R14, R3 ;  /* 0x0000000e00007224 */ /* 0x000fe400078e0203 */
[----:B------:R-:W-:-:S03]  /*f200*/  IMAD.MOV.U32 R4, RZ, RZ, 0x1 ;  /* 0x00000001ff047424 */ /* 0x000fc600078e00ff */
[----:B------:R-:W-:Y:S02]  /*f210*/  SEL R6, R0, R5, !P4 ;  /* 0x0000000500067207 */ /* 0x000fe40006000000 */
[----:B------:R-:W-:-:S07]  /*f220*/  SEL R5, R5, R0, !P4 ;  /* 0x0000000005057207 */ /* 0x000fce0006000000 */
.L_x_294:
[----:B------:R-:W-:-:S08]  /*f230*/  NOP ;  /* 0x0000000000007918 */ /* 0x000fd00000000000 */
[----:B------:R-:W0:-:S00]  /*f240*/  USETMAXREG.DEALLOC.CTAPOOL 0x28 ;  /* 0x00000028000079c8 */ /* 0x000e0000080e0500 */
[----:B------:R-:W-:-:S13]  /*f250*/  ISETP.NE.AND P0, PT, RZ, UR8, PT ;  /* 0x00000008ff007c0c */ /* 0x000fda000bf05270 */
[----:B------:R-:W-:Y:S05]  /*f260*/  @P0 EXIT ;  /* 0x000000000000094d */ /* 0x000fea0003800000 */
[----:B0-----:R-:W-:Y:S01]  /*f270*/  LOP3.LUT P0, RZ, R4, 0xff, RZ, 0xc0, !PT ;  /* 0x000000ff04ff7812 */ /* 0x001fe2000780c0ff */
[----:B------:R-:W-:Y:S02]  /*f280*/  IMAD.MOV.U32 R0, RZ, RZ, 0x1 ;  /* 0x00000001ff007424 */ /* 0x000fe400078e00ff */
[----:B------:R-:W-:-:S10]  /*f290*/  IMAD.MOV.U32 R8, RZ, RZ, RZ ;  /* 0x000000ffff087224 */ /* 0x000fd400078e00ff */
[----:B------:R-:W-:Y:S05]  /*f2a0*/  @!P0 BRA `(.L_x_297) ;  /* 0x0000000c00548947 */ /* 0x000fea0003800000 */
[----:B------:R-:W0:Y:S01]  /*f2b0*/  S2R R2, SR_TID.X ;  /* 0x0000000000027919 */ /* 0x000e220000002100 */
[----:B------:R-:W-:Y:S01]  /*f2c0*/  ULDC UR4, c[0x0][0x28c] ;  /* 0x0000a30000047ab9 */ /* 0x000fe20000000800 */
[----:B------:R-:W-:Y:S01]  /*f2d0*/  ULDC UR6, c[0x0][0x658] ;  /* 0x0001960000067ab9 */ /* 0x000fe20000000800 */
[----:B------:R-:W-:Y:S01]  /*f2e0*/  UIADD3 UR10, UR4, 0x7f, URZ ;  /* 0x0000007f040a7890 */ /* 0x000fe2000fffe03f */
[----:B------:R-:W-:Y:S01]  /*f2f0*/  BSSY B0, `(.L_x_297) ;  /* 0x00000d0000007945 */ /* 0x000fe20003800000 */
[----:B------:R-:W-:Y:S01]  /*f300*/  UMOV UR7, 0xffffffff ;  /* 0xffffffff00077882 */ /* 0x000fe20000000000 */
[----:B------:R-:W-:Y:S01]  /*f310*/  ULDC UR5, c[0x0][0x600] ;  /* 0x0001800000057ab9 */ /* 0x000fe20000000800 */
[----:B------:R-:W-:Y:S01]  /*f320*/  UMOV UR9, 0x1 ;  /* 0x0000000100097882 */ /* 0x000fe20000000000 */
[----:B------:R-:W-:Y:S01]  /*f330*/  USHF.L.U32 UR7, UR7, UR6, URZ ;  /* 0x0000000607077299 */ /* 0x000fe2000800063f */
[----:B------:R-:W-:Y:S01]  /*f340*/  IMAD.MOV.U32 R9, RZ, RZ, 0x1 ;  /* 0x00000001ff097424 */ /* 0x000fe200078e00ff */
[----:B------:R-:W-:Y:S01]  /*f350*/  UIADD3 UR4, UR5, -0x1, URZ ;  /* 0xffffffff05047890 */ /* 0x000fe2000fffe03f */
[----:B------:R-:W-:Y:S01]  /*f360*/  IMAD.MOV.U32 R0, RZ, RZ, 0x1 ;  /* 0x00000001ff007424 */ /* 0x000fe200078e00ff */
[----:B------:R-:W-:Y:S01]  /*f370*/  USHF.R.S32.HI UR11, URZ, 0x1f, UR10 ;  /* 0x0000001f3f0b7899 */ /* 0x000fe2000801140a */
[----:B------:R-:W-:Y:S01]  /*f380*/  IMAD.MOV.U32 R8, RZ, RZ, RZ ;  /* 0x000000ffff087224 */ /* 0x000fe200078e00ff */
[----:B------:R-:W-:Y:S01]  /*f390*/  ULDC UR8, c[0x0][0xc] ;  /* 0x0000030000087ab9 */ /* 0x000fe20000000800 */
[----:B------:R-:W-:-:S02]  /*f3a0*/  USHF.L.U32 UR5, UR9, UR6, URZ ;  /* 0x0000000609057299 */ /* 0x000fc4000800063f */
[----:B------:R-:W-:Y:S01]  /*f3b0*/  ULEA.HI UR11, UR11, UR10, URZ, 0x7 ;  /* 0x0000000a0b0b7291 */ /* 0x000fe2000f8f383f */
[----:B------:R-:W-:Y:S01]  /*f3c0*/  ULDC UR9, c[0x0][0x10] ;  /* 0x0000040000097ab9 */ /* 0x000fe20000000800 */
[----:B------:R-:W-:Y:S02]  /*f3d0*/  ULOP3.LUT UR6, URZ, UR7, URZ, 0x33, !UPT ;  /* 0x000000073f067292 */ /* 0x000fe4000f8e333f */
[----:B------:R-:W-:Y:S01]  /*f3e0*/  UIMAD.WIDE.U32 UR8, UR8, UR9, URZ ;  /* 0x00000009080872a5 */ /* 0x000fe2000f8e003f */
[----:B------:R-:W-:Y:S01]  /*f3f0*/  ULDC UR7, c[0x0][0x14] ;  /* 0x0000050000077ab9 */ /* 0x000fe20000000800 */
[----:B------:R-:W-:Y:S02]  /*f400*/  USHF.R.S32.HI UR20, URZ, 0x7, UR11 ;  /* 0x000000073f147899 */ /* 0x000fe4000801140b */
[----:B------:R-:W-:Y:S02]  /*f410*/  UIMAD.WIDE.U32 UR22, UR8, UR7, URZ ;  /* 0x00000007081672a5 */ /* 0x000fe4000f8e003f */
[----:B------:R-:W-:-:S02]  /*f420*/  UIMAD UR18, UR9, UR7, URZ ;  /* 0x00000007091272a4 */ /* 0x000fc4000f8e023f */
[----:B------:R-:W-:Y:S01]  /*f430*/  ULOP3.LUT UR26, UR13, 0x2, URZ, 0xfc, !UPT ;  /* 0x000000020d1a7892 */ /* 0x000fe2000f8efc3f */
[C---:B0-----:R-:W-:Y:S01]  /*f440*/  LOP3.LUT P3, RZ, R2.reuse, 0x7f, RZ, 0xc0, !PT ;  /* 0x0000007f02ff7812 */ /* 0x041fe2000786c0ff */
[----:B------:R-:W-:Y:S01]  /*f450*/  UIADD3 UR18, UR23, UR18, URZ ;  /* 0x0000001217127290 */ /* 0x000fe2000fffe03f */
[----:B------:R-:W-:Y:S01]  /*f460*/  LOP3.LUT P0, RZ, R2, 0x1f, RZ, 0xc0, !PT ;  /* 0x0000001f02ff7812 */ /* 0x000fe2000780c0ff */
[----:B------:R-:W-:Y:S01]  /*f470*/  UIADD3 UR27, UR20, 0x1, URZ ;  /* 0x00000001141b7890 */ /* 0x000fe2000fffe03f */
[----:B------:R-:W-:Y:S02]  /*f480*/  ULDC.64 UR24, c[0x0][0x198] ;  /* 0x0000660000187ab9 */ /* 0x000fe40000000a00 */
[----:B------:R-:W-:-:S13]  /*f490*/  PLOP3.LUT P0, PT, P0, P3, PT, 0x8a, 0x0 ;  /* 0x000000000000781c */ /* 0x000fda0000707172 */
.L_x_309:
[----:B------:R-:W-:-:S03]  /*f4a0*/  UMOV UR7, 0xffffffff ;  /* 0xffffffff00077882 */ /* 0x000fc60000000000 */
[----:B------:R-:W-:Y:S05]  /*f4b0*/  BRA.DIV UR7, `(.L_x_298) ;  /* 0x0000000e07cc7947 */ /* 0x000fea000b800000 */
[----:B------:R-:W-:-:S13]  /*f4c0*/  ELECT P1, URZ, PT ;  /* 0x00000000003f782f */ /* 0x000fda0003820000 */
.L_x_320:
[----:B------:R-:W0:Y:S01]  /*f4d0*/  LDC R2, c[0x0][0x28c] ;  /* 0x0000a300ff027b82 */ /* 0x000e220000000800 */
[----:B------:R-:W-:Y:S01]  /*f4e0*/  BSSY B1, `(.L_x_299) ;  /* 0x0000038000017945 */ /* 0x000fe20003800000 */
[----:B0-----:R-:W-:-:S13]  /*f4f0*/  ISETP.LT.OR P1, PT, R2, 0x1, !P1 ;  /* 0x000000010200780c */ /* 0x001fda0004f21670 */
[----:B------:R-:W-:Y:S05]  /*f500*/  @P1 BRA `(.L_x_300) ;  /* 0x0000000000d41947 */ /* 0x000fea0003800000 */
[----:B------:R-:W-:Y:S02]  /*f510*/  IMAD.SHL.U32 R6, R6, 0x80, RZ ;  /* 0x0000008006067824 */ /* 0x000fe400078e00ff */
[----:B------:R-:W-:Y:S02]  /*f520*/  IMAD.SHL.U32 R7, R5, 0x100, RZ ;  /* 0x0000010005077824 */ /* 0x000fe400078e00ff */
[----:B------:R-:W-:Y:S02]  /*f530*/  IMAD.MOV.U32 R12, RZ, RZ, RZ ;  /* 0x000000ffff0c7224 */ /* 0x000fe400078e00ff */
[----:B------:R-:W-:Y:S02]  /*f540*/  IMAD.U32 R14, RZ, RZ, UR27 ;  /* 0x0000001bff0e7e24 */ /* 0x000fe4000f8e00ff */
[----:B------:R-:W-:Y:S02]  /*f550*/  IMAD.MOV.U32 R2, RZ, RZ, R0 ;  /* 0x000000ffff027224 */ /* 0x000fe400078e0000 */
[----:B------:R-:W-:-:S07]  /*f560*/  IMAD.MOV.U32 R3, RZ, RZ, R8 ;  /* 0x000000ffff037224 */ /* 0x000fce00078e0008 */
.L_x_304:
[----:B------:R-:W0:Y:S01]  /*f570*/  S2R R5, SR_CgaCtaId ;  /* 0x0000000000057919 */ /* 0x000e220000008800 */
[----:B------:R-:W-:-:S04]  /*f580*/  MOV R4, 0x400 ;  /* 0x0000040000047802 */ /* 0x000fc80000000f00 */
[----:B0-----:R-:W-:Y:S02]  /*f590*/  LEA R10, R5, R4, 0x18 ;  /* 0x00000004050a7211 */ /* 0x001fe400078ec0ff */
[----:B------:R-:W-:Y:S01]  /*f5a0*/  SHF.L.U32 R4, R2, 0x1f, RZ ;  /* 0x0000001f02047819 */ /* 0x000fe200000006ff */
[----:B------:R-:W0:Y:S02]  /*f5b0*/  @!P3 LDC R5, c[0x0][0x500] ;  /* 0x00014000ff05bb82 */ /* 0x000e240000000800 */
[----:B------:R-:W-:-:S04]  /*f5c0*/  IMAD R13, R3, 0x8, R10 ;  /* 0x00000008030d7824 */ /* 0x000fc800078e020a */
[----:B------:R-:W1:Y:S02]  /*f5d0*/  SYNCS.PHASECHK.TRANS64.TRYWAIT P1, [R13+URZ+0x20], R4 ;  /* 0x000020040d0075a7 */ /* 0x000e64000802017f */
[----:B-1----:R-:W-:Y:S05]  /*f5e0*/  @!P1 BRA `(.L_x_301) ;  /* 0x0000000c00a09947 */ /* 0x002fea0003800000 */
.L_x_321:
[----:B------:R-:W-:Y:S01]  /*f5f0*/  UPRMT UR7, UR26, 0x9910, URZ ;  /* 0x000099101a077896 */ /* 0x000fe2000800003f */
[----:B0-----:R0:W-:Y:S03]  /*f600*/  @!P3 SYNCS.ARRIVE.TRANS64 RZ, [R13+URZ], R5 ;  /* 0x000000050dffb9a7 */ /* 0x0011e6000800003f */
[----:B------:R-:W-:-:S06]  /*f610*/  UISETP.NE.AND UP0, UPT, UR7, 0x2, UPT ;  /* 0x000000020700788c */ /* 0x000fcc000bf05270 */
[----:B------:R-:W-:-:S13]  /*f620*/  PLOP3.LUT P1, PT, PT, PT, UP0, 0x80, 0x0 ;  /* 0x000000000000781c */ /* 0x000fda0003f2f008 */
[----:B0-----:R-:W-:Y:S05]  /*f630*/  @P1 BRA `(.L_x_302) ;  /* 0x0000000000041947 */ /* 0x001fea0003800000 */
[----:B------:R-:W-:Y:S01]  /*f640*/  BPT.TRAP 0x1 ;  /* 0x000000040000795c */ /* 0x000fe20000300000 */
.L_x_302:
[----:B------:R-:W-:Y:S05]  /*f650*/  @P0 BRA `(.L_x_303) ;  /* 0x0000000000040947 */ /* 0x000fea0003800000 */
[----:B------:R-:W-:Y:S01]  /*f660*/  BPT.TRAP 0x1 ;  /* 0x000000040000795c */ /* 0x000fe20000300000 */
.L_x_303:
[--C-:B-1----:R-:W-:Y:S01]  /*f670*/  IMAD R4, R3, 0x8000, R10.reuse ;  /* 0x0000800003047824 */ /* 0x102fe200078e020a */
[----:B------:R-:W-:Y:S01]  /*f680*/  R2UR UR9, R13 ;  /* 0x000000000d0972ca */ /* 0x000fe200000e0000 */
[----:B------:R-:W-:Y:S01]  /*f690*/  IMAD R10, R3, 0x4000, R10 ;  /* 0x00004000030a7824 */ /* 0x000fe200078e020a */
[----:B------:R-:W-:Y:S01]  /*f6a0*/  UIADD3 UR14, UP0, UR24, 0xf0, URZ ;  /* 0x000000f0180e7890 */ /* 0x000fe2000ff1e03f */
[----:B------:R-:W-:Y:S01]  /*f6b0*/  VIADD R14, R14, 0xffffffff ;  /* 0xffffffff0e0e7836 */ /* 0x000fe20000000000 */
[----:B------:R-:W-:Y:S01]  /*f6c0*/  R2UR UR7, R4 ;  /* 0x00000000040772ca */ /* 0x000fe200000e0000 */
[----:B------:R-:W-:Y:S01]  /*f6d0*/  UIADD3 UR28, UP1, UR24, 0x1f0, URZ ;  /* 0x000001f0181c7890 */ /* 0x000fe2000ff3e03f */
[----:B------:R-:W-:Y:S01]  /*f6e0*/  R2UR UR8, R10 ;  /* 0x000000000a0872ca */ /* 0x000fe200000e0000 */
[----:B------:R-:W-:Y:S01]  /*f6f0*/  UIADD3.X UR15, URZ, UR25, URZ, UP0, !UPT ;  /* 0x000000193f0f7290 */ /* 0x000fe200087fe43f */
[----:B------:R-:W-:Y:S01]  /*f700*/  R2UR UR11, R7 ;  /* 0x00000000070b72ca */ /* 0x000fe200000e0000 */
[----:B------:R-:W-:Y:S01]  /*f710*/  VIADD R3, R3, 0x1 ;  /* 0x0000000103037836 */ /* 0x000fe20000000000 */
[----:B------:R-:W-:Y:S01]  /*f720*/  R2UR UR10, R12 ;  /* 0x000000000c0a72ca */ /* 0x000fe200000e0000 */
[----:B------:R-:W-:Y:S01]  /*f730*/  UIADD3.X UR29, URZ, UR25, URZ, UP1, !UPT ;  /* 0x000000193f1d7290 */ /* 0x000fe20008ffe43f */
[----:B------:R-:W-:Y:S01]  /*f740*/  R2UR UR12, R11 ;  /* 0x000000000b0c72ca */ /* 0x000fe200000e0000 */
[----:B------:R-:W-:Y:S01]  /*f750*/  UMOV UR16, 0x0 ;  /* 0x0000000000107882 */ /* 0x000fe20000000000 */
[----:B------:R-:W-:Y:S01]  /*f760*/  R2UR UR21, R6 ;  /* 0x00000000061572ca */ /* 0x000fe200000e0000 */
[----:B------:R-:W-:Y:S01]  /*f770*/  UMOV UR17, 0x10000000 ;  /* 0x1000000000117882 */ /* 0x000fe20000000000 */
[----:B------:R-:W-:Y:S01]  /*f780*/  ISETP.GT.AND P2, PT, R14, 0x1, PT ;  /* 0x000000010e00780c */ /* 0x000fe20003f44270 */
[----:B------:R-:W-:Y:S01]  /*f790*/  UIADD3 UR7, UR7, 0x100, URZ ;  /* 0x0000010007077890 */ /* 0x000fe2000fffe03f */
[----:B------:R-:W-:Y:S01]  /*f7a0*/  ISETP.NE.AND P1, PT, R3, 0x4, PT ;  /* 0x000000040300780c */ /* 0x000fe20003f25270 */
[----:B------:R-:W-:Y:S01]  /*f7b0*/  UIADD3 UR19, UR8, 0x20100, URZ ;  /* 0x0002010008137890 */ /* 0x000fe2000fffe03f */
[----:B------:R-:W-:-:S02]  /*f7c0*/  VIADD R12, R12, 0x80 ;  /* 0x000000800c0c7836 */ /* 0x000fc40000000000 */
[----:B------:R-:W-:Y:S02]  /*f7d0*/  SEL R5, RZ, 0x1, P1 ;  /* 0x00000001ff057807 */ /* 0x000fe40000800000 */
[----:B------:R-:W-:Y:S01]  /*f7e0*/  UMOV UR8, UR7 ;  /* 0x0000000700087c82 */ /* 0x000fe20008000000 */
[----:B------:R-:W-:Y:S01]  /*f7f0*/  SEL R3, R3, RZ, P1 ;  /* 0x000000ff03037207 */ /* 0x000fe20000800000 */
[----:B------:R0:W-:Y:S01]  /*f800*/  UTMALDG.3D [UR8], [UR14], desc[UR16] ;  /* 0x000010080e0075b4 */ /* 0x0001e20008011000 */
[----:B------:R-:W-:Y:S01]  /*f810*/  LOP3.LUT R2, R2, R5, RZ, 0x3c, !PT ;  /* 0x0000000502027212 */ /* 0x000fe200078e3cff */
[----:B0-----:R-:W-:Y:S01]  /*f820*/  UMOV UR8, UR19 ;  /* 0x0000001300087c82 */ /* 0x001fe20008000000 */
[----:B------:R-:W-:Y:S02]  /*f830*/  UMOV UR11, UR21 ;  /* 0x00000015000b7c82 */ /* 0x000fe40008000000 */
[----:B------:R0:W-:Y:S02]  /*f840*/  UTMALDG.3D [UR8], [UR28], desc[UR16] ;  /* 0x000010081c0075b4 */ /* 0x0001e40008011000 */
[----:B0-----:R-:W-:Y:S05]  /*f850*/  @P2 BRA `(.L_x_304) ;  /* 0xfffffffc00442947 */ /* 0x001fea000383ffff */
.L_x_300:
[----:B------:R-:W-:Y:S05]  /*f860*/  BSYNC B1 ;  /* 0x0000000000017941 */ /* 0x000fea0003800000 */
.L_x_299:
[----:B------:R-:W2:Y:S01]  /*f870*/  LDL.LU R15, [R1+0x70] ;  /* 0x00007000010f7983 */ /* 0x000ea20000300800 */
[----:B------:R-:W-:Y:S01]  /*f880*/  LOP3.LUT P5, RZ, R9, 0xff, RZ, 0xc0, !PT ;  /* 0x000000ff09ff7812 */ /* 0x000fe200078ac0ff */
[----:B------:R-:W-:Y:S01]  /*f890*/  VIADD R8, R8, UR20 ;  /* 0x0000001408087c36 */ /* 0x000fe20008000000 */
[----:B------:R-:W-:Y:S01]  /*f8a0*/  ULDC.64 UR8, c[0x0][0x650] ;  /* 0x0001940000087ab9 */ /* 0x000fe20000000a00 */
[----:B------:R-:W3:Y:S01]  /*f8b0*/  LDL.LU R13, [R1+0x74] ;  /* 0x00007400010d7983 */ /* 0x000ee20000300800 */
[----:B------:R-:W-:Y:S01]  /*f8c0*/  IMAD.U32 R5, RZ, RZ, UR20 ;  /* 0x00000014ff057e24 */ /* 0x000fe2000f8e00ff */
[----:B------:R-:W-:Y:S01]  /*f8d0*/  BSSY B1, `(.L_x_305) ;  /* 0x000006f000017945 */ /* 0x000fe20003800000 */
[----:B------:R-:W-:Y:S01]  /*f8e0*/  ISETP.GT.U32.AND P1, PT, R8, 0x3, PT ;  /* 0x000000030800780c */ /* 0x000fe20003f24070 */
[----:B------:R-:W-:Y:S01]  /*f8f0*/  IMAD.MOV.U32 R6, RZ, RZ, -0x1 ;  /* 0xffffffffff067424 */ /* 0x000fe200078e00ff */
[----:B------:R-:W-:Y:S01]  /*f900*/  SHF.R.U32.HI R2, RZ, 0x2, R8 ;  /* 0x00000002ff027819 */ /* 0x000fe20000011608 */
[----:B------:R-:W-:Y:S01]  /*f910*/  IMAD.MOV.U32 R11, RZ, RZ, -0x1 ;  /* 0xffffffffff0b7424 */ /* 0x000fe200078e00ff */
[----:B------:R-:W-:Y:S01]  /*f920*/  ISETP.LT.U32.AND P1, PT, R5, 0x4, P1 ;  /* 0x000000040500780c */ /* 0x000fe20000f21070 */
[----:B------:R-:W-:Y:S01]  /*f930*/  IMAD.MOV.U32 R5, RZ, RZ, -0x1 ;  /* 0xffffffffff057424 */ /* 0x000fe200078e00ff */
[----:B------:R-:W-:Y:S01]  /*f940*/  LOP3.LUT R2, R2, 0x1, RZ, 0xc0, !PT ;  /* 0x0000000102027812 */ /* 0x000fe200078ec0ff */
[----:B------:R-:W0:Y:S01]  /*f950*/  @P5 S2R R4, SR_CgaCtaId ;  /* 0x0000000000045919 */ /* 0x000e220000008800 */
[----:B------:R-:W-:-:S02]  /*f960*/  @P5 MOV R3, 0x400 ;  /* 0x0000040000035802 */ /* 0x000fc40000000f00 */
[----:B------:R-:W-:Y:S01]  /*f970*/  ISETP.NE.U32.AND P2, PT, R2, 0x1, PT ;  /* 0x000000010200780c */ /* 0x000fe20003f45070 */
[----:B------:R-:W-:Y:S01]  /*f980*/  IMAD.U32 R2, RZ, RZ, UR20 ;  /* 0x00000014ff027e24 */ /* 0x000fe2000f8e00ff */
[----:B------:R-:W-:Y:S02]  /*f990*/  LOP3.LUT R8, R8, 0x3, RZ, 0xc0, !PT ;  /* 0x0000000308087812 */ /* 0x000fe400078ec0ff */
[----:B------:R-:W-:Y:S02]  /*f9a0*/  PRMT R9, RZ, 0x7610, R9 ;  /* 0x00007610ff097816 */ /* 0x000fe40000000009 */
[----:B------:R-:W-:-:S04]  /*f9b0*/  ISETP.GT.U32.AND P2, PT, R2, 0x3, !P2 ;  /* 0x000000030200780c */ /* 0x000fc80005744070 */
[----:B------:R-:W-:Y:S02]  /*f9c0*/  SEL R2, RZ, 0x1, !P2 ;  /* 0x00000001ff027807 */ /* 0x000fe40005000000 */
[----:B0-----:R-:W-:-:S04]  /*f9d0*/  @P5 LEA R3, R4, R3, 0x18 ;  /* 0x0000000304035211 */ /* 0x001fc800078ec0ff */
[----:B------:R0:W-:Y:S02]  /*f9e0*/  @P5 SYNCS.ARRIVE.TRANS64.A1T0 RZ, [R3+URZ+0x58], RZ ;  /* 0x000058ff03ff59a7 */ /* 0x0001e4000810003f */
[----:B0-----:R-:W-:-:S04]  /*f9f0*/  SEL R3, RZ, 0x1, !P1 ;  /* 0x00000001ff037807 */ /* 0x001fc80004800000 */
[----:B------:R-:W-:Y:S02]  /*fa00*/  LOP3.LUT R0, R2, R0, R3, 0x96, !PT ;  /* 0x0000000002007212 */ /* 0x000fe400078e9603 */
[----:B------:R-:W-:Y:S02]  /*fa10*/  PRMT R2, RZ, 0x7610, R2 ;  /* 0x00007610ff027816 */ /* 0x000fe40000000002 */
[----:B---3--:R-:W-:-:S04]  /*fa20*/  IADD3 R13, P5, R13, UR22, RZ ;  /* 0x000000160d0d7c10 */ /* 0x008fc8000ffbe0ff */
[----:B--2---:R-:W-:Y:S01]  /*fa30*/  IADD3.X R15, R15, UR18, RZ, P5, !PT ;  /* 0x000000120f0f7c10 */ /* 0x004fe2000affe4ff */
[----:B------:R0:W-:Y:S01]  /*fa40*/  STL [R1+0x74], R13 ;  /* 0x0000740d01007387 */ /* 0x0001e20000100800 */
[----:B------:R-:W-:-:S03]  /*fa50*/  ISETP.GE.U32.AND P5, PT, R13, UR8, PT ;  /* 0x000000080d007c0c */ /* 0x000fc6000bfa6070 */
[----:B------:R0:W-:Y:S01]  /*fa60*/  STL [R1+0x70], R15 ;  /* 0x0000700f01007387 */ /* 0x0001e20000100800 */
[----:B------:R-:W-:-:S13]  /*fa70*/  ISETP.GE.U32.AND.EX P1, PT, R15, UR9, PT, P5 ;  /* 0x000000090f007c0c */ /* 0x000fda000bf26150 */
[----:B0-----:R-:W-:Y:S05]  /*fa80*/  @P1 BRA `(.L_x_306) ;  /* 0x00000004004c1947 */ /* 0x001fea0003800000 */
[----:B------:R-:W-:Y:S01]  /*fa90*/  ULDC.64 UR8, c[0x0][0x628] ;  /* 0x00018a0000087ab9 */ /* 0x000fe20000000a00 */
[----:B------:R-:W0:Y:S01]  /*faa0*/  S2R R12, SR_CTAID.X ;  /* 0x00000000000c7919 */ /* 0x000e220000002500 */
[----:B------:R-:W-:Y:S01]  /*fab0*/  ISETP.NE.U32.AND P1, PT, RZ, UR8, PT ;  /* 0x00000008ff007c0c */ /* 0x000fe2000bf25070 */
[----:B------:R-:W-:Y:S01]  /*fac0*/  ULDC UR10, c[0x0][0x630] ;  /* 0x00018c00000a7ab9 */ /* 0x000fe20000000800 */
[----:B------:R-:W-:Y:S01]  /*fad0*/  IMAD.MOV.U32 R2, RZ, RZ, R13 ;  /* 0x000000ffff027224 */ /* 0x000fe200078e000d */
[----:B------:R-:W1:Y:S01]  /*fae0*/  S2R R10, SR_CTAID.Y ;  /* 0x00000000000a7919 */ /* 0x000e620000002600 */
[----:B------:R-:W-:Y:S01]  /*faf0*/  ISETP.NE.AND.EX P1, PT, RZ, UR9, PT, P1 ;  /* 0x00000009ff007c0c */ /* 0x000fe2000bf25310 */
[----:B------:R-:W-:-:S12]  /*fb00*/  IMAD.MOV.U32 R3, RZ, RZ, R15 ;  /* 0x000000ffff037224 */ /* 0x000fd800078e000f */
[----:B------:R-:W-:Y:S05]  /*fb10*/  @!P1 BRA `(.L_x_307) ;  /* 0x0000000000289947 */ /* 0x000fea0003800000 */
[----:B------:R-:W-:Y:S02]  /*fb20*/  ULDC UR7, c[0x0][0x634] ;  /* 0x00018d0000077ab9 */ /* 0x000fe40000000800 */
[----:B------:R-:W-:-:S05]  /*fb30*/  IADD3 R7, P1, R13, UR7, RZ ;  /* 0x000000070d077c10 */ /* 0x000fca000ff3e0ff */
[----:B------:R-:W-:-:S04]  /*fb40*/  IMAD.X R11, RZ, RZ, R15, P1 ;  /* 0x000000ffff0b7224 */ /* 0x000fc800008e060f */
[----:B------:R-:W-:-:S04]  /*fb50*/  IMAD.WIDE.U32 R4, R11, UR8, RZ ;  /* 0x000000080b047c25 */ /* 0x000fc8000f8e00ff */
[----:B------:R-:W-:-:S04]  /*fb60*/  IMAD.WIDE.U32 R4, P1, R7, UR9, R4 ;  /* 0x0000000907047c25 */ /* 0x000fc8000f820004 */
[----:B------:R-:W-:-:S04]  /*fb70*/  IMAD.WIDE.U32 R6, R7, UR8, RZ ;  /* 0x0000000807067c25 */ /* 0x000fc8000f8e00ff */
[----:B------:R-:W-:Y:S01]  /*fb80*/  IMAD.X R3, RZ, RZ, RZ, P1 ;  /* 0x000000ffff037224 */ /* 0x000fe200008e06ff */
[----:B------:R-:W-:Y:S01]  /*fb90*/  IADD3 RZ, P1, R7, R4, RZ ;  /* 0x0000000407ff7210 */ /* 0x000fe20007f3e0ff */
[----:B------:R-:W-:-:S04]  /*fba0*/  IMAD.MOV.U32 R2, RZ, RZ, R5 ;  /* 0x000000ffff027224 */ /* 0x000fc800078e0005 */
[----:B------:R-:W-:-:S08]  /*fbb0*/  IMAD.WIDE.U32.X R2, R11, UR9, R2, P1 ;  /* 0x000000090b027c25 */ /* 0x000fd000088e0402 */
.L_x_307:
[--C-:B------:R-:W-:Y:S01]  /*fbc0*/  SHF.R.U64 R11, R2, UR10, R3.reuse ;  /* 0x0000000a020b7c19 */ /* 0x100fe20008001203 */
[----:B------:R-:W-:Y:S01]  /*fbd0*/  ULDC.64 UR8, c[0x0][0x620] ;  /* 0x0001880000087ab9 */ /* 0x000fe20000000a00 */
[----:B------:R-:W-:Y:S01]  /*fbe0*/  SHF.R.U32.HI R2, RZ, UR10, R3 ;  /* 0x0000000aff027c19 */ /* 0x000fe20008011603 */
[----:B------:R-:W-:Y:S01]  /*fbf0*/  IMAD.MOV.U32 R3, RZ, RZ, R15 ;  /* 0x000000ffff037224 */ /* 0x000fe200078e000f */
[----:B------:R-:W-:Y:S01]  /*fc00*/  IADD3 R5, P1, RZ, -R11, RZ ;  /* 0x8000000bff057210 */ /* 0x000fe20007f3e0ff */
[----:B------:R-:W-:Y:S01]  /*fc10*/  ULDC UR7, c[0x0][0x150] ;  /* 0x0000540000077ab9 */ /* 0x000fe20000000800 */
[----:B0-----:R-:W-:Y:S01]  /*fc20*/  I2FP.F32.U32 R6, R12 ;  /* 0x0000000c00067245 */ /* 0x001fe20000201000 */
[----:B------:R-:W0:Y:S01]  /*fc30*/  LDC R7, c[0x0][0x144] ;  /* 0x00005100ff077b82 */ /* 0x000e220000000800 */
[----:B------:R-:W-:Y:S01]  /*fc40*/  ULDC.64 UR10, c[0x0][0x640] ;  /* 0x00019000000a7ab9 */ /* 0x000fe20000000a00 */
[----:B------:R-:W-:Y:S01]  /*fc50*/  IMAD.X R2, RZ, RZ, ~R2, P1 ;  /* 0x000000ffff027224 */ /* 0x000fe200008e0e02 */
[----:B------:R-:W-:Y:S01]  /*fc60*/  ISETP.NE.U32.AND P1, PT, RZ, UR10, PT ;  /* 0x0000000aff007c0c */ /* 0x000fe2000bf25070 */
[----:B------:R-:W-:Y:S01]  /*fc70*/  FMUL R6, R6, UR7 ;  /* 0x0000000706067c20 */ /* 0x000fe20008400000 */
[----:B------:R-:W-:Y:S01]  /*fc80*/  ULDC UR7, c[0x0][0x618] ;  /* 0x0001860000077ab9 */ /* 0x000fe20000000800 */
[----:B------:R-:W-:Y:S01]  /*fc90*/  IMAD R4, R2, UR8, RZ ;  /* 0x0000000802047c24 */ /* 0x000fe2000f8e02ff */
[----:B------:R-:W-:Y:S01]  /*fca0*/  ISETP.NE.AND.EX P1, PT, RZ, UR11, PT, P1 ;  /* 0x0000000bff007c0c */ /* 0x000fe2000bf25310 */
[----:B------:R-:W-:Y:S01]  /*fcb0*/  IMAD.MOV.U32 R2, RZ, RZ, R13 ;  /* 0x000000ffff027224 */ /* 0x000fe200078e000d */
[----:B------:R-:W2:Y:S01]  /*fcc0*/  LDC R15, c[0x0][0x148] ;  /* 0x00005200ff0f7b82 */ /* 0x000ea20000000800 */
[----:B------:R-:W3:Y:S02]  /*fcd0*/  F2I.U32.TRUNC.NTZ R6, R6 ;  /* 0x0000000600067305 */ /* 0x000ee4000020f000 */
[----:B------:R-:W-:Y:S01]  /*fce0*/  IMAD.WIDE.U32 R2, R5, UR8, R2 ;  /* 0x0000000805027c25 */ /* 0x000fe2000f8e0002 */
[----:B------:R-:W-:-:S03]  /*fcf0*/  ULDC UR8, c[0x0][0x154] ;  /* 0x0000550000087ab9 */ /* 0x000fc60000000800 */
[----:B------:R-:W-:Y:S01]  /*fd00*/  IMAD R5, R5, UR9, R4 ;  /* 0x0000000905057c24 */ /* 0x000fe2000f8e0204 */
[----:B------:R-:W-:-:S03]  /*fd10*/  ULDC UR9, c[0x0][0x608] ;  /* 0x0001820000097ab9 */ /* 0x000fc60000000800 */
[----:B------:R-:W-:-:S05]  /*fd20*/  IMAD.IADD R3, R3, 0x1, R5 ;  /* 0x0000000103037824 */ /* 0x000fca00078e0205 */
[----:B------:R-:W-:Y:S01]  /*fd30*/  SHF.R.U64 R13, R2, UR7, R3 ;  /* 0x00000007020d7c19 */ /* 0x000fe20008001203 */
[----:B---3--:R-:W-:Y:S01]  /*fd40*/  IMAD.MOV R6, RZ, RZ, -R6 ;  /* 0x000000ffff067224 */ /* 0x008fe200078e0a06 */
[----:B-1----:R-:W-:-:S03]  /*fd50*/  I2FP.F32.U32 R2, R10 ;  /* 0x0000000a00027245 */ /* 0x002fc60000201000 */
[----:B0-----:R-:W-:Y:S02]  /*fd60*/  IMAD R19, R7, R6, R12 ;  /* 0x0000000607137224 */ /* 0x001fe400078e020c */
[----:B------:R-:W-:Y:S01]  /*fd70*/  FMUL R4, R2, UR8 ;  /* 0x0000000802047c20 */ /* 0x000fe20008400000 */
[----:B------:R-:W-:Y:S01]  /*fd80*/  SHF.R.U32.HI R2, RZ, UR7, R3 ;  /* 0x00000007ff027c19 */ /* 0x000fe20008011603 */
[----:B------:R-:W-:Y:S02]  /*fd90*/  ULDC UR7, c[0x0][0x658] ;  /* 0x0001960000077ab9 */ /* 0x000fe40000000800 */
[----:B------:R0:W1:Y:S01]  /*fda0*/  F2I.U32.TRUNC.NTZ R18, R4 ;  /* 0x0000000400127305 */ /* 0x000062000020f000 */
[--C-:B------:R-:W-:Y:S02]  /*fdb0*/  SHF.R.U64 R16, R13, UR9, R2.reuse ;  /* 0x000000090d107c19 */ /* 0x100fe40008001202 */
[----:B------:R-:W-:-:S04]  /*fdc0*/  SHF.R.U32.HI R3, RZ, UR9, R2 ;  /* 0x00000009ff037c19 */ /* 0x000fc80008011602 */
[--C-:B------:R-:W-:Y:S02]  /*fdd0*/  SHF.R.U64 R14, R16, UR7, R3.reuse ;  /* 0x00000007100e7c19 */ /* 0x100fe40008001203 */
[----:B------:R-:W-:-:S03]  /*fde0*/  SHF.R.U32.HI R3, RZ, UR7, R3 ;  /* 0x00000007ff037c19 */ /* 0x000fc60008011603 */
[----:B------:R-:W-:Y:S01]  /*fdf0*/  IMAD.MOV.U32 R2, RZ, RZ, R14 ;  /* 0x000000ffff027224 */ /* 0x000fe200078e000e */
[----:B0-2---:R-:W-:Y:S06]  /*fe00*/  @!P1 BRA `(.L_x_308) ;  /* 0x0000000000289947 */ /* 0x005fec0003800000 */
        /* <DEDUP_REMOVED lines=10> */
.L_x_308:
[----:B------:R-:W-:Y:S01]  /*feb0*/  ULDC UR7, c[0x0][0x648] ;  /* 0x0001920000077ab9 */ /* 0x000fe20000000800 */
[----:B-1----:R-:W-:Y:S01]  /*fec0*/  IMAD.MOV R18, RZ, RZ, -R18 ;  /* 0x000000ffff127224 */ /* 0x002fe200078e0a12 */
[----:B------:R-:W-:Y:S01]  /*fed0*/  SHF.R.U64 R3, R2, UR7, R3 ;  /* 0x0000000702037c19 */ /* 0x000fe20008001203 */
[----:B------:R-:W-:Y:S01]  /*fee0*/  ULDC UR7, c[0x0][0x638] ;  /* 0x00018e0000077ab9 */ /* 0x000fe20000000800 */
[----:B------:R-:W-:Y:S01]  /*fef0*/  LOP3.LUT R2, R16, UR6, RZ, 0xc0, !PT ;  /* 0x0000000610027c12 */ /* 0x000fe2000f8ec0ff */
[----:B------:R-:W-:Y:S01]  /*ff00*/  @P4 IMAD R19, R15, R18, R10 ;  /* 0x000000120f134224 */ /* 0x000fe200078e020a */
[----:B------:R-:W-:Y:S01]  /*ff10*/  LOP3.LUT R13, R13, UR4, RZ, 0xc0, !PT ;  /* 0x000000040d0d7c12 */ /* 0x000fe2000f8ec0ff */
[----:B------:R-:W-:Y:S01]  /*ff20*/  IMAD.MOV R5, RZ, RZ, -R3 ;  /* 0x000000ffff057224 */ /* 0x000fe200078e0a03 */
[----:B------:R-:W-:Y:S01]  /*ff30*/  ULDC UR8, c[0x0][0x610] ;  /* 0x0001840000087ab9 */ /* 0x000fe20000000800 */
[----:B------:R-:W-:Y:S02]  /*ff40*/  IMAD R2, R3, UR5, R2 ;  /* 0x0000000503027c24 */ /* 0x000fe4000f8e0202 */
[----:B------:R-:W-:Y:S01]  /*ff50*/  IMAD R14, R5, UR7, R14 ;  /* 0x00000007050e7c24 */ /* 0x000fe2000f8e020e */
[----:B------:R-:W-:Y:S01]  /*ff60*/  ULDC UR7, c[0x0][0x600] ;  /* 0x0001800000077ab9 */ /* 0x000fe20000000800 */
[----:B------:R-:W-:-:S02]  /*ff70*/  IMAD R5, R2, UR8, R19 ;  /* 0x0000000802057c24 */ /* 0x000fc4000f8e0213 */
[----:B------:R-:W-:Y:S02]  /*ff80*/  IMAD R14, R14, UR7, R13 ;  /* 0x000000070e0e7c24 */ /* 0x000fe4000f8e020d */
[----:B------:R-:W-:-:S03]  /*ff90*/  IMAD.MOV.U32 R2, RZ, RZ, 0x1 ;  /* 0x00000001ff027424 */ /* 0x000fc600078e00ff */
[----:B------:R-:W-:Y:S02]  /*ffa0*/  SEL R6, R14, R5, !P4 ;  /* 0x000000050e067207 */ /* 0x000fe40006000000 */
[----:B------:R-:W-:-:S07]  /*ffb0*/  SEL R5, R5, R14, !P4 ;  /* 0x0000000e05057207 */ /* 0x000fce0006000000 */
.L_x_306:
[----:B------:R-:W-:Y:S05]  /*ffc0*/  BSYNC B1 ;  /* 0x0000000000017941 */ /* 0x000fea0003800000 */
.L_x_305:
[----:B------:R-:W-:-:S13]  /*ffd0*/  LOP3.LUT P1, RZ, R2, 0xff, RZ, 0xc0, !PT ;  /* 0x000000ff02ff7812 */ /* 0x000fda000782c0ff */
[----:B------:R-:W-:Y:S05]  /*ffe0*/  @P1 BRA `(.L_x_309) ;  /* 0xfffffff4002c1947 */ /* 0x000fea000383ffff */
[----:B------:R-:W-:Y:S05]  /*fff0*/  BSYNC B0 ;  /* 0x0000000000007941 */ /* 0x000fea0003800000 */
.L_x_297:
[----:B------:R-:W-:-:S03]  /*10000*/  UMOV UR7, 0xffffffff ;  /* 0xffffffff00077882 */ /* 0x000fc60000000000 */
[----:B------:R-:W-:Y:S05]  /*10010*/  BRA.DIV UR7, `(.L_x_310) ;  /* 0x0000000607287947 */ /* 0x000fea000b800000 */
[----:B------:R-:W-:-:S13]  /*10020*/  ELECT P0, URZ, PT ;  /* 0x00000000003f782f */ /* 0x000fda0003800000 */
.L_x_324:
[----:B------:R-:W-:Y:S04]  /*10030*/  BSSY B0, `(.L_x_311) ;  /* 0x000002c000007945 */ /* 0x000fe80003800000 */
[----:B------:R-:W-:Y:S05]  /*10040*/  @!P0 BRA `(.L_x_312) ;  /* 0x0000000000a88947 */ /* 0x000fea0003800000 */
[----:B------:R-:W-:-:S04]  /*10050*/  ULOP3.LUT UR7, UR13, 0x2, URZ, 0xfc, !UPT ;  /* 0x000000020d077892 */ /* 0x000fc8000f8efc3f */
[----:B------:R-:W-:-:S06]  /*10060*/  UISETP.NE.AND UP0, UPT, UR7, 0x3, UPT ;  /* 0x000000030700788c */ /* 0x000fcc000bf05270 */
[----:B------:R-:W-:-:S13]  /*10070*/  PLOP3.LUT P0, PT, PT, PT, UP0, 0x80, 0x0 ;  /* 0x000000000000781c */ /* 0x000fda0003f0f008 */
[----:B------:R-:W-:Y:S05]  /*10080*/  @!P0 BRA `(.L_x_313) ;  /* 0x0000000000048947 */ /* 0x000fea0003800000 */
[----:B------:R-:W-:Y:S01]  /*10090*/  BPT.TRAP 0x1 ;  /* 0x000000040000795c */ /* 0x000fe20000300000 */
.L_x_313:
[----:B------:R-:W0:Y:S01]  /*100a0*/  S2R R3, SR_CgaCtaId ;  /* 0x0000000000037919 */ /* 0x000e220000008800 */
[----:B------:R-:W-:-:S04]  /*100b0*/  MOV R2, 0x400 ;  /* 0x0000040000027802 */ /* 0x000fc80000000f00 */
[----:B0-----:R-:W-:Y:S02]  /*100c0*/  LEA R3, R3, R2, 0x18 ;  /* 0x0000000203037211 */ /* 0x001fe400078ec0ff */
[----:B------:R-:W-:-:S03]  /*100d0*/  SHF.L.U32 R2, R0, 0x1f, RZ ;  /* 0x0000001f00027819 */ /* 0x000fc600000006ff */
[----:B------:R-:W-:-:S04]  /*100e0*/  VIADD R3, R3, 0x20 ;  /* 0x0000002003037836 */ /* 0x000fc80000000000 */
[C---:B------:R-:W-:Y:S02]  /*100f0*/  IMAD R7, R8.reuse, 0x8, R3 ;  /* 0x0000000808077824 */ /* 0x040fe400078e0203 */
[----:B------:R-:W-:Y:S02]  /*10100*/  VIADD R8, R8, 0x1 ;  /* 0x0000000108087836 */ /* 0x000fe40000000000 */
[----:B------:R-:W0:Y:S03]  /*10110*/  SYNCS.PHASECHK.TRANS64.TRYWAIT P0, [R7+URZ], R2 ;  /* 0x00000002070075a7 */ /* 0x000e26000800017f */
[----:B------:R-:W-:-:S04]  /*10120*/  ISETP.NE.AND P1, PT, R8, 0x4, PT ;  /* 0x000000040800780c */ /* 0x000fc80003f25270 */
[----:B------:R-:W-:Y:S02]  /*10130*/  SEL R5, RZ, 0x1, P1 ;  /* 0x00000001ff057807 */ /* 0x000fe40000800000 */
[----:B------:R-:W-:Y:S02]  /*10140*/  SEL R8, R8, RZ, P1 ;  /* 0x000000ff08087207 */ /* 0x000fe40000800000 */
[----:B------:R-:W-:-:S03]  /*10150*/  LOP3.LUT R5, R0, R5, RZ, 0x3c, !PT ;  /* 0x0000000500057212 */ /* 0x000fc600078e3cff */
[----:B------:R-:W-:Y:S01]  /*10160*/  IMAD R9, R8, 0x8, R3 ;  /* 0x0000000808097824 */ /* 0x000fe200078e0203 */
[----:B------:R-:W-:Y:S01]  /*10170*/  SHF.L.U32 R4, R5, 0x1f, RZ ;  /* 0x0000001f05047819 */ /* 0x000fe200000006ff */
[----:B0-----:R-:W-:Y:S06]  /*10180*/  @!P0 BRA `(.L_x_314) ;  /* 0x0000000000f08947 */ /* 0x001fec0003800000 */
.L_x_325:
[----:B------:R-:W1:Y:S01]  /*10190*/  SYNCS.PHASECHK.TRANS64.TRYWAIT P0, [R9+URZ], R4 ;  /* 0x00000004090075a7 */ /* 0x000e62000800017f */
[----:B------:R-:W-:-:S05]  /*101a0*/  VIADD R0, R8, 0x1 ;  /* 0x0000000108007836 */ /* 0x000fca0000000000 */
[----:B------:R-:W-:-:S04]  /*101b0*/  ISETP.NE.AND P1, PT, R0, 0x4, PT ;  /* 0x000000040000780c */ /* 0x000fc80003f25270 */
[----:B0-----:R-:W-:Y:S02]  /*101c0*/  SEL R2, RZ, 0x1, P1 ;  /* 0x00000001ff027807 */ /* 0x001fe40000800000 */
[----:B------:R-:W-:Y:S02]  /*101d0*/  SEL R0, R0, RZ, P1 ;  /* 0x000000ff00007207 */ /* 0x000fe40000800000 */
[----:B------:R-:W-:-:S03]  /*101e0*/  LOP3.LUT R7, R5, R2, RZ, 0x3c, !PT ;  /* 0x0000000205077212 */ /* 0x000fc600078e3cff */
[----:B------:R-:W-:Y:S01]  /*101f0*/  IMAD R6, R0, 0x8, R3 ;  /* 0x0000000800067824 */ /* 0x000fe200078e0203 */
[----:B------:R-:W-:Y:S01]  /*10200*/  SHF.L.U32 R5, R7, 0x1f, RZ ;  /* 0x0000001f07057819 */ /* 0x000fe200000006ff */
[----:B-1----:R-:W-:Y:S06]  /*10210*/  @!P0 BRA `(.L_x_315) ;  /* 0x0000000000e08947 */ /* 0x002fec0003800000 */
.L_x_326:
[----:B------:R-:W1:Y:S01]  /*10220*/  SYNCS.PHASECHK.TRANS64.TRYWAIT P0, [R6+URZ], R5 ;  /* 0x00000005060075a7 */ /* 0x000e62000800017f */
[----:B------:R-:W-:-:S05]  /*10230*/  VIADD R0, R0, 0x1 ;  /* 0x0000000100007836 */ /* 0x000fca0000000000 */
[----:B------:R-:W-:-:S04]  /*10240*/  ISETP.NE.AND P1, PT, R0, 0x4, PT ;  /* 0x000000040000780c */ /* 0x000fc80003f25270 */
[----:B------:R-:W-:Y:S02]  /*10250*/  SEL R2, RZ, 0x1, P1 ;  /* 0x00000001ff027807 */ /* 0x000fe40000800000 */
[----:B------:R-:W-:Y:S02]  /*10260*/  SEL R0, R0, RZ, P1 ;  /* 0x000000ff00007207 */ /* 0x000fe40000800000 */
[----:B------:R-:W-:Y:S01]  /*10270*/  LOP3.LUT R2, R7, R2, RZ, 0x3c, !PT ;  /* 0x0000000207027212 */ /* 0x000fe200078e3cff */
[----:B-1----:R-:W-:Y:S06]  /*10280*/  @!P0 BRA `(.L_x_316) ;  /* 0x0000000000d88947 */ /* 0x002fec0003800000 */
.L_x_327:
[----:B------:R-:W-:Y:S01]  /*10290*/  IMAD R3, R0, 0x8, R3 ;  /* 0x0000000800037824 */ /* 0x000fe200078e0203 */
[----:B------:R-:W-:-:S07]  /*102a0*/  SHF.L.U32 R0, R2, 0x1f, RZ ;  /* 0x0000001f02007819 */ /* 0x000fce00000006ff */
.L_x_317:
[----:B--2---:R2:W3:Y:S02]  /*102b0*/  SYNCS.PHASECHK.TRANS64.TRYWAIT P0, [R3+URZ], R0 ;  /* 0x00000000030075a7 */ /* 0x0044e4000800017f */
[----:B---3--:R-:W-:Y:S05]  /*102c0*/  @!P0 NANOSLEEP.SYNCS 0x989680 ;  /* 0x009896800000895d */ /* 0x008fea0003900000 */
[----:B------:R-:W3:Y:S02]  /*102d0*/  @!P0 SYNCS.PHASECHK.TRANS64 P0, [R3+URZ], R0 ;  /* 0x00000000030085a7 */ /* 0x000ee4000800007f */
[----:B---3--:R-:W-:Y:S05]  /*102e0*/  @!P0 BRA `(.L_x_317) ;  /* 0xfffffffc00f08947 */ /* 0x008fea000383ffff */
.L_x_312:
[----:B------:R-:W-:Y:S05]  /*102f0*/  BSYNC B0 ;  /* 0x0000000000007941 */ /* 0x000fea0003800000 */
.L_x_311:
[----:B------:R-:W-:Y:S05]  /*10300*/  EXIT ;  /* 0x000000000000794d */ /* 0x000fea0003800000 */
.L_x_17:
[----:B-1----:R-:W-:-:S04]  /*10310*/  IMAD.U32 R3, RZ, RZ, UR6 ;  /* 0x00000006ff037e24 */ /* 0x002fc8000f8e00ff */
[----:B------:R1:W2:Y:S03]  /*10320*/  SYNCS.PHASECHK.TRANS64.TRYWAIT P0, [R3+URZ], R0 ;  /* 0x00000000030075a7 */ /* 0x0002a6000800017f */
[----:B--2---:R-:W-:Y:S05]  /*10330*/  @!P0 NANOSLEEP.SYNCS 0x989680 ;  /* 0x009896800000895d */ /* 0x004fea0003900000 */
[----:B------:R-:W2:Y:S02]  /*10340*/  @!P0 SYNCS.PHASECHK.TRANS64 P0, [R3+URZ], R0 ;  /* 0x00000000030085a7 */ /* 0x000ea4000800007f */
[----:B--2---:R-:W-:Y:S05]  /*10350*/  @!P0 BRA `(.L_x_17) ;  /* 0xfffffffc00ec8947 */ /* 0x004fea000383ffff */
[----:B------:R-:W-:Y:S05]  /*10360*/  BRA `(.L_x_16) ;  /* 0xffffff1400f87947 */ /* 0x000fea000383ffff */
.L_x_23:
[----:B-----5:R2:W-:Y:S02]  /*10370*/  STL [R1+0x80], R0 ;  /* 0x0000800001007387 */ /* 0x0205e40000100800 */
[----:B--2---:R-:W-:-:S04]  /*10380*/  IMAD.U32 R0, RZ, RZ, UR16 ;  /* 0x00000010ff007e24 */ /* 0x004fc8000f8e00ff */
[----:B------:R2:W3:Y:S03]  /*10390*/  SYNCS.PHASECHK.TRANS64.TRYWAIT P0, [R0+URZ], R229 ;  /* 0x000000e5000075a7 */ /* 0x0004e6000800017f */
[----:B---3--:R-:W-:Y:S05]  /*103a0*/  @!P0 NANOSLEEP.SYNCS 0x989680 ;  /* 0x009896800000895d */ /* 0x008fea0003900000 */
[----:B------:R2:W3:Y:S02]  /*103b0*/  @!P0 SYNCS.PHASECHK.TRANS64 P0, [R0+URZ], R229 ;  /* 0x000000e5000085a7 */ /* 0x0004e4000800007f */
[----:B--2---:R2:W5:Y:S02]  /*103c0*/  LDL.LU R0, [R1+0x80] ;  /* 0x0000800001007983 */ /* 0x0045640000300800 */
[----:B--23--:R-:W-:Y:S05]  /*103d0*/  @!P0 BRA `(.L_x_23) ;  /* 0xfffffffc00e48947 */ /* 0x00cfea000383ffff */
[----:B------:R-:W-:Y:S05]  /*103e0*/  BRA `(.L_x_22) ;  /* 0xffffff2800c47947 */ /* 0x000fea000383ffff */
.L_x_298:
[----:B------:R-:W-:Y:S01]  /*103f0*/  BSSY B1, `(.L_x_318) ;  /* 0x0000006000017945 */ /* 0x000fe20003800000 */
[----:B------:R-:W-:-:S07]  /*10400*/  IMAD.MOV.U32 R2, RZ, RZ, -0x1 ;  /* 0xffffffffff027424 */ /* 0x000fce00078e00ff */
[----:B------:R-:W-:Y:S05]  /*10410*/  WARPSYNC.COLLECTIVE R2, `(.L_x_319) ;  /* 0x00000000020c7348 */ /* 0x000fea0003c00000 */
[----:B------:R-:W-:Y:S02]  /*10420*/  ELECT P1, UR62, PT ;  /* 0x00000000003e782f */ /* 0x000fe40003820000 */
[----:B------:R-:W-:Y:S01]  /*10430*/  MOV R2, UR62 ;  /* 0x0000003e00027c02 */ /* 0x000fe20008000f00 */
[----:B------:R-:W-:Y:S10]  /*10440*/  ENDCOLLECTIVE ;  /* 0x000000000000791b */ /* 0x000ff40003800000 */
.L_x_319:
[----:B------:R-:W-:Y:S05]  /*10450*/  BSYNC B1 ;  /* 0x0000000000017941 */ /* 0x000fea0003800000 */
.L_x_318:
[----:B------:R-:W-:Y:S05]  /*10460*/  BRA `(.L_x_320) ;  /* 0xfffffff000187947 */ /* 0x000fea000383ffff */
.L_x_301:
[----:B-1----:R1:W2:Y:S02]  /*10470*/  SYNCS.PHASECHK.TRANS64.TRYWAIT P1, [R13+URZ+0x20], R4 ;  /* 0x000020040d0075a7 */ /* 0x0022a4000802017f */
[----:B--2---:R-:W-:Y:S05]  /*10480*/  @!P1 NANOSLEEP.SYNCS 0x989680 ;  /* 0x009896800000995d */ /* 0x004fea0003900000 */
[----:B------:R-:W2:Y:S02]  /*10490*/  @!P1 SYNCS.PHASECHK.TRANS64 P1, [R13+URZ+0x20], R4 ;  /* 0x000020040d0095a7 */ /* 0x000ea4000802007f */
[----:B--2---:R-:W-:Y:S05]  /*104a0*/  @!P1 BRA `(.L_x_301) ;  /* 0xfffffffc00f09947 */ /* 0x004fea000383ffff */
[----:B------:R-:W-:Y:S05]  /*104b0*/  BRA `(.L_x_321) ;  /* 0xfffffff0004c7947 */ /* 0x000fea000383ffff */
.L_x_310:
[----:B------:R-:W-:Y:S01]  /*104c0*/  BSSY B0, `(.L_x_322) ;  /* 0x0000006000007945 */ /* 0x000fe20003800000 */
[----:B------:R-:W-:-:S07]  /*104d0*/  IMAD.MOV.U32 R2, RZ, RZ, -0x1 ;  /* 0xffffffffff027424 */ /* 0x000fce00078e00ff */
[----:B------:R-:W-:Y:S05]  /*104e0*/  WARPSYNC.COLLECTIVE R2, `(.L_x_323) ;  /* 0x00000000020c7348 */ /* 0x000fea0003c00000 */
[----:B------:R-:W-:Y:S02]  /*104f0*/  ELECT P1, UR62, PT ;  /* 0x00000000003e782f */ /* 0x000fe40003820000 */
[----:B------:R-:W-:Y:S01]  /*10500*/  MOV R2, UR62 ;  /* 0x0000003e00027c02 */ /* 0x000fe20008000f00 */
[----:B------:R-:W-:Y:S10]  /*10510*/  ENDCOLLECTIVE ;  /* 0x000000000000791b */ /* 0x000ff40003800000 */
.L_x_323:
[----:B------:R-:W-:Y:S05]  /*10520*/  BSYNC B0 ;  /* 0x0000000000007941 */ /* 0x000fea0003800000 */
.L_x_322:
[----:B------:R-:W-:Y:S01]  /*10530*/  PLOP3.LUT P0, PT, P1, PT, PT, 0x80, 0x0 ;  /* 0x000000000000781c */ /* 0x000fe20000f0f070 */
[----:B------:R-:W-:-:S12]  /*10540*/  BRA `(.L_x_324) ;  /* 0xfffffff800b87947 */ /* 0x000fd8000383ffff */
.L_x_314:
[----:B0-----:R0:W1:Y:S02]  /*10550*/  SYNCS.PHASECHK.TRANS64.TRYWAIT P0, [R7+URZ], R2 ;  /* 0x00000002070075a7 */ /* 0x001064000800017f */
[----:B-1----:R-:W-:Y:S05]  /*10560*/  @!P0 NANOSLEEP.SYNCS 0x989680 ;  /* 0x009896800000895d */ /* 0x002fea0003900000 */
[----:B------:R-:W1:Y:S02]  /*10570*/  @!P0 SYNCS.PHASECHK.TRANS64 P0, [R7+URZ], R2 ;  /* 0x00000002070085a7 */ /* 0x000e64000800007f */
[----:B-1----:R-:W-:Y:S05]  /*10580*/  @!P0 BRA `(.L_x_314) ;  /* 0xfffffffc00f08947 */ /* 0x002fea000383ffff */
[----:B------:R-:W-:Y:S05]  /*10590*/  BRA `(.L_x_325) ;  /* 0xfffffff800fc7947 */ /* 0x000fea000383ffff */
.L_x_315:
[----:B0-----:R0:W1:Y:S02]  /*105a0*/  SYNCS.PHASECHK.TRANS64.TRYWAIT P0, [R9+URZ], R4 ;  /* 0x00000004090075a7 */ /* 0x001064000800017f */
[----:B-1----:R-:W-:Y:S05]  /*105b0*/  @!P0 NANOSLEEP.SYNCS 0x989680 ;  /* 0x009896800000895d */ /* 0x002fea0003900000 */
[----:B------:R-:W1:Y:S02]  /*105c0*/  @!P0 SYNCS.PHASECHK.TRANS64 P0, [R9+URZ], R4 ;  /* 0x00000004090085a7 */ /* 0x000e64000800007f */
[----:B-1----:R-:W-:Y:S05]  /*105d0*/  @!P0 BRA `(.L_x_315) ;  /* 0xfffffffc00f08947 */ /* 0x002fea000383ffff */
[----:B------:R-:W-:Y:S05]  /*105e0*/  BRA `(.L_x_326) ;  /* 0xfffffffc000c7947 */ /* 0x000fea000383ffff */
.L_x_316:
[----:B-1----:R1:W2:Y:S02]  /*105f0*/  SYNCS.PHASECHK.TRANS64.TRYWAIT P0, [R6+URZ], R5 ;  /* 0x00000005060075a7 */ /* 0x0022a4000800017f */
[----:B--2---:R-:W-:Y:S05]  /*10600*/  @!P0 NANOSLEEP.SYNCS 0x989680 ;  /* 0x009896800000895d */ /* 0x004fea0003900000 */
[----:B------:R-:W2:Y:S02]  /*10610*/  @!P0 SYNCS.PHASECHK.TRANS64 P0, [R6+URZ], R5 ;  /* 0x00000005060085a7 */ /* 0x000ea4000800007f */
[----:B--2---:R-:W-:Y:S05]  /*10620*/  @!P0 BRA `(.L_x_316) ;  /* 0xfffffffc00f08947 */ /* 0x004fea000383ffff */
[----:B------:R-:W-:Y:S05]  /*10630*/  BRA `(.L_x_327) ;  /* 0xfffffffc00147947 */ /* 0x000fea000383ffff */
.L_x_328:
[----:B------:R-:W-:-:S00]  /*10640*/  BRA `(.L_x_328) ;  /* 0xfffffffc00fc7947 */ /* 0x000fc0000383ffff */
[----:B------:R-:W-:-:S00]  /*10650*/  NOP ;  /* 0x0000000000007918 */ /* 0x000fc00000000000 */
        /* <DEDUP_REMOVED lines=10> */
.L_x_329:


//--------------------- .nv.shared._ZN7cutlass13device_kernelINS_4gemm6kernel13GemmUniversalIN4cute5tupleIJiiiiEEENS1_10collective13CollectiveMmaINS1_37MainloopSm90TmaGmmaWarpSpecializedFP8ILi4ENS5_IJNS4_1CILi1EEESB_SB_EEENS1_35KernelTmaWarpSpecializedCooperativeEEENS5_IJNSA_ILi256EEENSA_ILi128EEESG_EEENS_12float_e5m2_tENS5_IJlSB_lEEESI_SJ_NS4_8TiledMMAINS4_8MMA_AtomIJNS4_4SM904GMMA31MMA_64x128x32_F32E5M2E5M2_SS_TNILNSN_7ScaleInE1ELSP_1EEEEEENS4_6LayoutINS5_IJNSA_ILi2EEESB_SB_EEENS5_IJSB_NSA_ILi0EEESV_EEEEENS5_IJNS4_10UnderscoreESY_SY_EEEEENS4_13SM90_TMA_LOADENS4_14ComposedLayoutINS4_7SwizzleILi3ELi4ELi3EEENS4_18smem_ptr_flag_bitsILi8EEENSS_INS5_IJNSA_ILi8EEESG_EEENS5_IJSG_SB_EEEEEEEvNS4_8identityES11_S1B_vS1C_EENS_8epilogue10collective6detail29Sm90TmaWarpSpecializedAdapterINS1F_15DefaultEpilogueISI_SJ_SJ_NS1E_6thread17LinearCombinationISI_Li1EffLNS1J_9ScaleType4KindE0ELNS_15FloatRoundStyleE2ESI_EENS1_15EpilogueDefaultEEEEEvvEEEEvNT_6ParamsE --------------------------
	.section	.nv.shared._ZN7cutlass13device_kernelINS_4gemm6kernel13GemmUniversalIN4cute5tupleIJiiiiEEENS1_10collective13CollectiveMmaINS1_37MainloopSm90TmaGmmaWarpSpecializedFP8ILi4ENS5_IJNS4_1CILi1EEESB_SB_EEENS1_35KernelTmaWarpSpecializedCooperativeEEENS5_IJNSA_ILi256EEENSA_ILi128EEESG_EEENS_12float_e5m2_tENS5_IJlSB_lEEESI_SJ_NS4_8TiledMMAINS4_8MMA_AtomIJNS4_4SM904GMMA31MMA_64x128x32_F32E5M2E5M2_SS_TNILNSN_7ScaleInE1ELSP_1EEEEEENS4_6LayoutINS5_IJNSA_ILi2EEESB_SB_EEENS5_IJSB_NSA_ILi0EEESV_EEEEENS5_IJNS4_10UnderscoreESY_SY_EEEEENS4_13SM90_TMA_LOADENS4_14ComposedLayoutINS4_7SwizzleILi3ELi4ELi3EEENS4_18smem_ptr_flag_bitsILi8EEENSS_INS5_IJNSA_ILi8EEESG_EEENS5_IJSG_SB_EEEEEEEvNS4_8identityES11_S1B_vS1C_EENS_8epilogue10collective6detail29Sm90TmaWarpSpecializedAdapterINS1F_15DefaultEpilogueISI_SJ_SJ_NS1E_6thread17LinearCombinationISI_Li1EffLNS1J_9ScaleType4KindE0ELNS_15FloatRoundStyleE2ESI_EENS1_15EpilogueDefaultEEEEEvvEEEEvNT_6ParamsE,"aw",@nobits
	.sectionflags	@""
	.align	16
	.zero		1024


//--------------------- .nv.shared.reserved.0     --------------------------
	.section	.nv.shared.reserved.0,"aw",@nobits
	.weak		__nv_reservedSMEM_offset_0_alias
	.size		__nv_reservedSMEM_offset_0_alias, 0, 0
	.other		__nv_reservedSMEM_offset_0_alias,@"STO_CUDA_RESERVED_SHARED STV_DEFAULT"
__nv_reservedSMEM_offset_0_alias:
	.zero		0


//--------------------- .nv.global                --------------------------
	.section	.nv.global,"aw",@nobits
.nv.global:
	.type		_ZN40_INTERNAL_1c0013c2_4_k_cu_93085180_263244cute1_E,@object
	.size		_ZN40_INTERNAL_1c0013c2_4_k_cu_93085180_263244cute1_E,(_ZN40_INTERNAL_1c0013c2_4_k_cu_93085180_263244cuda3std3__45__cpo6cbeginE - _ZN40_INTERNAL_1c0013c2_4_k_cu_93085180_263244cute1_E)
_ZN40_INTERNAL_1c0013c2_4_k_cu_93085180_263244cute1_E:
	.zero		1
	.type		_ZN40_INTERNAL_1c0013c2_4_k_cu_93085180_263244cuda3std3__45__cpo6cbeginE,@object
	.size		_ZN40_INTERNAL_1c0013c2_4_k_cu_93085180_263244cuda3std3__45__cpo6cbeginE,(_ZN40_INTERNAL_1c0013c2_4_k_cu_93085180_263244cuda3std3__48in_placeE - _ZN40_INTERNAL_1c0013c2_4_k_cu_93085180_263244cuda3std3__45__cpo6cbeginE)
_ZN40_INTERNAL_1c0013c2_4_k_cu_93085180_263244cuda3std3__45__cpo6cbeginE:
	.zero		1
	.type		_ZN40_INTERNAL_1c0013c2_4_k_cu_93085180_263244cuda3std3__48in_placeE,@object
	.size		_ZN40_INTERNAL_1c0013c2_4_k_cu_93085180_263244cuda3std3__48in_placeE,(_ZN40_INTERNAL_1c0013c2_4_k_cu_93085180_263244cuda3std6ranges3__45__cpo9iter_moveE - _ZN40_INTERNAL_1c0013c2_4_k_cu_93085180_263244cuda3std3__48in_placeE)
_ZN40_INTERNAL_1c0013c2_4_k_cu_93085180_263244cuda3std3__48in_placeE:
	.zero		1
	.type		_ZN40_INTERNAL_1c0013c2_4_k_cu_93085180_263244cuda3std6ranges3__45__cpo9iter_moveE,@object
	.size		_ZN40_INTERNAL_1c0013c2_4_k_cu_93085180_263244cuda3std6ranges3__45__cpo9iter_moveE,(_ZN40_INTERNAL_1c0013c2_4_k_cu_93085180_263244cuda3std3__45__cpo5beginE - _ZN40_INTERNAL_1c0013c2_4_k_cu_93085180_263244cuda3std6ranges3__45__cpo9iter_moveE)
_ZN40_INTERNAL_1c0013c2_4_k_cu_93085180_263244cuda3std6ranges3__45__cpo9iter_moveE:
	.zero		1
	.type		_ZN40_INTERNAL_1c0013c2_4_k_cu_93085180_263244cuda3std3__45__cpo5beginE,@object
	.size		_ZN40_INTERNAL_1c0013c2_4_k_cu_93085180_263244cuda3std3__45__cpo5beginE,(_ZN40_INTERNAL_1c0013c2_4_k_cu_93085180_263244cuda3std3__442_GLOBAL__N__1c0013c2_4_k_cu_93085180_263246ignoreE - _ZN40_INTERNAL_1c0013c2_4_k_cu_93085180_263244cuda3std3__45__cpo5beginE)
_ZN40_INTERNAL_1c0013c2_4_k_cu_93085180_263244cuda3std3__45__cpo5beginE:
	.zero		1
	.type		_ZN40_INTERNAL_1c0013c2_4_k_cu_93085180_263244cuda3std3__442_GLOBAL__N__1c0013c2_4_k_cu_93085180_263246ignoreE,@object
	.size		_ZN40_INTERNAL_1c0013c2_4_k_cu_93085180_263244cuda3std3__442_GLOBAL__N__1c0013c2_4_k_cu_93085180_263246ignoreE,(_ZN40_INTERNAL_1c0013c2_4_k_cu_93085180_263244cute7productE - _ZN40_INTERNAL_1c0013c2_4_k_cu_93085180_263244cuda3std3__442_GLOBAL__N__1c0013c2_4_k_cu_93085180_263246ignoreE)
_ZN40_INTERNAL_1c0013c2_4_k_cu_93085180_263244cuda3std3__442_GLOBAL__N__1c0013c2_4_k_cu_93085180_263246ignoreE:
	.zero		1
	.type		_ZN40_INTERNAL_1c0013c2_4_k_cu_93085180_263244cute7productE,@object
	.size		_ZN40_INTERNAL_1c0013c2_4_k_cu_93085180_263244cute7productE,(_ZN40_INTERNAL_1c0013c2_4_k_cu_93085180_263244cuda3std3__45__cpo3endE - _ZN40_INTERNAL_1c0013c2_4_k_cu_93085180_263244cute7productE)
_ZN40_INTERNAL_1c0013c2_4_k_cu_93085180_263244cute7productE:
	.zero		1
	.type		_ZN40_INTERNAL_1c0013c2_4_k_cu_93085180_263244cuda3std3__45__cpo3endE,@object
	.size		_ZN40_INTERNAL_1c0013c2_4_k_cu_93085180_263244cuda3std3__45__cpo3endE,(_ZN40_INTERNAL_1c0013c2_4_k_cu_93085180_263244cuda3std3__419piecewise_constructE - _ZN40_INTERNAL_1c0013c2_4_k_cu_93085180_263244cuda3std3__45__cpo3endE)
_ZN40_INTERNAL_1c0013c2_4_k_cu_93085180_263244cuda3std3__45__cpo3endE:
	.zero		1
	.type		_ZN40_INTERNAL_1c0013c2_4_k_cu_93085180_263244cuda3std3__419piecewise_constructE,@object
	.size		_ZN40_INTERNAL_1c0013c2_4_k_cu_93085180_263244cuda3std3__419piecewise_constructE,(_ZN40_INTERNAL_1c0013c2_4_k_cu_93085180_263244cuda3std3__45__cpo4cendE - _ZN40_INTERNAL_1c0013c2_4_k_cu_93085180_263244cuda3std3__419piecewise_constructE)
_ZN40_INTERNAL_1c0013c2_4_k_cu_93085180_263244cuda3std3__419piecewise_constructE:
	.zero		1
	.type		_ZN40_INTERNAL_1c0013c2_4_k_cu_93085180_263244cuda3std3__45__cpo4cendE,@object
	.size		_ZN40_INTERNAL_1c0013c2_4_k_cu_93085180_263244cuda3std3__45__cpo4cendE,(_ZN40_INTERNAL_1c0013c2_4_k_cu_93085180_263244cuda3std6ranges3__45__cpo4swapE - _ZN40_INTERNAL_1c0013c2_4_k_cu_93085180_263244cuda3std3__45__cpo4cendE)
_ZN40_INTERNAL_1c0013c2_4_k_cu_93085180_263244cuda3std3__45__cpo4cendE:
	.zero		1
	.type		_ZN40_INTERNAL_1c0013c2_4_k_cu_93085180_263244cuda3std6ranges3__45__cpo4swapE,@object
	.size		_ZN40_INTERNAL_1c0013c2_4_k_cu_93085180_263244cuda3std6ranges3__45__cpo4swapE,(.L_7 - _ZN40_INTERNAL_1c0013c2_4_k_cu_93085180_263244cuda3std6ranges3__45__cpo4swapE)
_ZN40_INTERNAL_1c0013c2_4_k_cu_93085180_263244cuda3std6ranges3__45__cpo4swapE:
	.zero		1
.L_7:


//--------------------- .nv.constant0._ZN7cutlass13device_kernelINS_4gemm6kernel13GemmUniversalIN4cute5tupleIJiiiiEEENS1_10collective13CollectiveMmaINS1_37MainloopSm90TmaGmmaWarpSpecializedFP8ILi4ENS5_IJNS4_1CILi1EEESB_SB_EEENS1_35KernelTmaWarpSpecializedCooperativeEEENS5_IJNSA_ILi256EEENSA_ILi128EEESG_EEENS_12float_e5m2_tENS5_IJlSB_lEEESI_SJ_NS4_8TiledMMAINS4_8MMA_AtomIJNS4_4SM904GMMA31MMA_64x128x32_F32E5M2E5M2_SS_TNILNSN_7ScaleInE1ELSP_1EEEEEENS4_6LayoutINS5_IJNSA_ILi2EEESB_SB_EEENS5_IJSB_NSA_ILi0EEESV_EEEEENS5_IJNS4_10UnderscoreESY_SY_EEEEENS4_13SM90_TMA_LOADENS4_14ComposedLayoutINS4_7SwizzleILi3ELi4ELi3EEENS4_18smem_ptr_flag_bitsILi8EEENSS_INS5_IJNSA_ILi8EEESG_EEENS5_IJSG_SB_EEEEEEEvNS4_8identityES11_S1B_vS1C_EENS_8epilogue10collective6detail29Sm90TmaWarpSpecializedAdapterINS1F_15DefaultEpilogueISI_SJ_SJ_NS1E_6thread17LinearCombinationISI_Li1EffLNS1J_9ScaleType4KindE0ELNS_15FloatRoundStyleE2ESI_EENS1_15EpilogueDefaultEEEEEvvEEEEvNT_6ParamsE --------------------------
	.section	.nv.constant0._ZN7cutlass13device_kernelINS_4gemm6kernel13GemmUniversalIN4cute5tupleIJiiiiEEENS1_10collective13CollectiveMmaINS1_37MainloopSm90TmaGmmaWarpSpecializedFP8ILi4ENS5_IJNS4_1CILi1EEESB_SB_EEENS1_35KernelTmaWarpSpecializedCooperativeEEENS5_IJNSA_ILi256EEENSA_ILi128EEESG_EEENS_12float_e5m2_tENS5_IJlSB_lEEESI_SJ_NS4_8TiledMMAINS4_8MMA_AtomIJNS4_4SM904GMMA31MMA_64x128x32_F32E5M2E5M2_SS_TNILNSN_7ScaleInE1ELSP_1EEEEEENS4_6LayoutINS5_IJNSA_ILi2EEESB_SB_EEENS5_IJSB_NSA_ILi0EEESV_EEEEENS5_IJNS4_10UnderscoreESY_SY_EEEEENS4_13SM90_TMA_LOADENS4_14ComposedLayoutINS4_7SwizzleILi3ELi4ELi3EEENS4_18smem_ptr_flag_bitsILi8EEENSS_INS5_IJNSA_ILi8EEESG_EEENS5_IJSG_SB_EEEEEEEvNS4_8identityES11_S1B_vS1C_EENS_8epilogue10collective6detail29Sm90TmaWarpSpecializedAdapterINS1F_15DefaultEpilogueISI_SJ_SJ_NS1E_6thread17LinearCombinationISI_Li1EffLNS1J_9ScaleType4KindE0ELNS_15FloatRoundStyleE2ESI_EENS1_15EpilogueDefaultEEEEEvvEEEEvNT_6ParamsE,"a",@progbits
	.sectionflags	@""
	.align	4
.nv.constant0._ZN7cutlass13device_kernelINS_4gemm6kernel13GemmUniversalIN4cute5tupleIJiiiiEEENS1_10collective13CollectiveMmaINS1_37MainloopSm90TmaGmmaWarpSpecializedFP8ILi4ENS5_IJNS4_1CILi1EEESB_SB_EEENS1_35KernelTmaWarpSpecializedCooperativeEEENS5_IJNSA_ILi256EEENSA_ILi128EEESG_EEENS_12float_e5m2_tENS5_IJlSB_lEEESI_SJ_NS4_8TiledMMAINS4_8MMA_AtomIJNS4_4SM904GMMA31MMA_64x128x32_F32E5M2E5M2_SS_TNILNSN_7ScaleInE1ELSP_1EEEEEENS4_6LayoutINS5_IJNSA_ILi2EEESB_SB_EEENS5_IJSB_NSA_ILi0EEESV_EEEEENS5_IJNS4_10UnderscoreESY_SY_EEEEENS4_13SM90_TMA_LOADENS4_14ComposedLayoutINS4_7SwizzleILi3ELi4ELi3EEENS4_18smem_ptr_flag_bitsILi8EEENSS_INS5_IJNSA_ILi8EEESG_EEENS5_IJSG_SB_EEEEEEEvNS4_8identityES11_S1B_vS1C_EENS_8epilogue10collective6detail29Sm90TmaWarpSpecializedAdapterINS1F_15DefaultEpilogueISI_SJ_SJ_NS1E_6thread17LinearCombinationISI_Li1EffLNS1J_9ScaleType4KindE0ELNS_15FloatRoundStyleE2ESI_EENS1_15EpilogueDefaultEEEEEvvEEEEvNT_6ParamsE:
	.zero		1664


//--------------------- SYMBOLS --------------------------

	.type		.nv.reservedSmem.offset0,@object
	.size		.nv.reservedSmem.offset0,0x4
